//
// Generated by NVIDIA NVVM Compiler
//
// Compiler Build ID: CL-36424714
// Cuda compilation tools, release 13.0, V13.0.88
// Based on NVVM 20.0.0
//

.version 9.0
.target sm_100
.address_size 64

	// .globl	_Z10myppkernelPfPKfiiii

.visible .entry _Z10myppkernelPfPKfiiii(
	.param .u64 .ptr .align 1 _Z10myppkernelPfPKfiiii_param_0,
	.param .u64 .ptr .align 1 _Z10myppkernelPfPKfiiii_param_1,
	.param .u32 _Z10myppkernelPfPKfiiii_param_2,
	.param .u32 _Z10myppkernelPfPKfiiii_param_3,
	.param .u32 _Z10myppkernelPfPKfiiii_param_4,
	.param .u32 _Z10myppkernelPfPKfiiii_param_5
)
{
	.reg .pred 	%p<54>;
	.reg .b32 	%r<107>;
	.reg .b32 	%f<61>;
	.reg .b64 	%rd<58>;

	ld.param.u64 	%rd5, [_Z10myppkernelPfPKfiiii_param_0];
	ld.param.u64 	%rd6, [_Z10myppkernelPfPKfiiii_param_1];
	ld.param.u32 	%r55, [_Z10myppkernelPfPKfiiii_param_2];
	ld.param.u32 	%r56, [_Z10myppkernelPfPKfiiii_param_3];
	ld.param.u32 	%r57, [_Z10myppkernelPfPKfiiii_param_4];
	ld.param.u32 	%r58, [_Z10myppkernelPfPKfiiii_param_5];
	cvta.to.global.u64 	%rd1, %rd5;
	cvta.to.global.u64 	%rd2, %rd6;
	mov.u32 	%r1, %tid.x;
	mov.u32 	%r2, %ctaid.y;
	setp.lt.s32 	%p1, %r58, 1;
	@%p1 bra 	$L__BB0_43;
	mul.lo.s32 	%r3, %r56, %r2;
	add.s32 	%r4, %r58, -1;
	shr.u32 	%r60, %r4, 6;
	add.s32 	%r5, %r60, 1;
	setp.lt.u32 	%p2, %r58, 449;
	mov.b32 	%r105, 0;
	@%p2 bra 	$L__BB0_21;
	add.s32 	%r62, %r1, 64;
	mad.lo.s32 	%r102, %r57, %r62, %r2;
	shl.b32 	%r7, %r57, 9;
	add.s32 	%r63, %r1, 128;
	mad.lo.s32 	%r100, %r57, %r63, %r2;
	add.s32 	%r64, %r1, 192;
	mad.lo.s32 	%r99, %r57, %r64, %r2;
	add.s32 	%r65, %r1, 256;
	mad.lo.s32 	%r98, %r57, %r65, %r2;
	add.s32 	%r66, %r1, 320;
	mad.lo.s32 	%r97, %r57, %r66, %r2;
	add.s32 	%r67, %r1, 384;
	mad.lo.s32 	%r96, %r57, %r67, %r2;
	add.s32 	%r68, %r1, 448;
	mad.lo.s32 	%r95, %r57, %r68, %r2;
	and.b32  	%r69, %r5, 134217720;
	neg.s32 	%r94, %r69;
	mad.lo.s32 	%r93, %r1, %r57, %r2;
	add.s32 	%r92, %r1, %r3;
	mov.b32 	%r103, 256;
	mov.u32 	%r101, %r1;
$L__BB0_3:
	.pragma "nounroll";
	setp.ge.s32 	%p3, %r2, %r55;
	mul.wide.s32 	%rd7, %r92, 4;
	add.s64 	%rd8, %rd2, %rd7;
	add.s64 	%rd3, %rd8, 1024;
	setp.ge.s32 	%p4, %r101, %r56;
	mov.f32 	%f46, 0f00000000;
	or.pred  	%p5, %p3, %p4;
	@%p5 bra 	$L__BB0_5;
	ld.global.f32 	%f46, [%rd3+-1024];
$L__BB0_5:
	mul.wide.s32 	%rd9, %r93, 4;
	add.s64 	%rd10, %rd1, %rd9;
	st.global.f32 	[%rd10], %f46;
	add.s32 	%r70, %r101, 64;
	setp.ge.s32 	%p7, %r70, %r56;
	mov.f32 	%f47, 0f00000000;
	or.pred  	%p8, %p3, %p7;
	@%p8 bra 	$L__BB0_7;
	ld.global.f32 	%f47, [%rd3+-768];
$L__BB0_7:
	mul.wide.s32 	%rd11, %r102, 4;
	add.s64 	%rd12, %rd1, %rd11;
	st.global.f32 	[%rd12], %f47;
	add.s32 	%r71, %r101, 128;
	setp.ge.s32 	%p10, %r71, %r56;
	mov.f32 	%f48, 0f00000000;
	or.pred  	%p11, %p3, %p10;
	@%p11 bra 	$L__BB0_9;
	ld.global.f32 	%f48, [%rd3+-512];
$L__BB0_9:
	mul.wide.s32 	%rd13, %r100, 4;
	add.s64 	%rd14, %rd1, %rd13;
	st.global.f32 	[%rd14], %f48;
	add.s32 	%r72, %r101, 192;
	setp.ge.s32 	%p13, %r72, %r56;
	mov.f32 	%f49, 0f00000000;
	or.pred  	%p14, %p3, %p13;
	@%p14 bra 	$L__BB0_11;
	ld.global.f32 	%f49, [%rd3+-256];
$L__BB0_11:
	mul.wide.s32 	%rd15, %r99, 4;
	add.s64 	%rd16, %rd1, %rd15;
	st.global.f32 	[%rd16], %f49;
	add.s32 	%r73, %r101, 256;
	setp.ge.s32 	%p16, %r73, %r56;
	mov.f32 	%f50, 0f00000000;
	or.pred  	%p17, %p3, %p16;
	@%p17 bra 	$L__BB0_13;
	ld.global.f32 	%f50, [%rd3];
$L__BB0_13:
	mul.wide.s32 	%rd17, %r98, 4;
	add.s64 	%rd18, %rd1, %rd17;
	st.global.f32 	[%rd18], %f50;
	add.s32 	%r74, %r101, 320;
	setp.ge.s32 	%p19, %r74, %r56;
	mov.f32 	%f51, 0f00000000;
	or.pred  	%p20, %p3, %p19;
	@%p20 bra 	$L__BB0_15;
	ld.global.f32 	%f51, [%rd3+256];
$L__BB0_15:
	mul.wide.s32 	%rd19, %r97, 4;
	add.s64 	%rd20, %rd1, %rd19;
	st.global.f32 	[%rd20], %f51;
	add.s32 	%r75, %r101, 384;
	setp.ge.s32 	%p22, %r75, %r56;
	mov.f32 	%f52, 0f00000000;
	or.pred  	%p23, %p3, %p22;
	@%p23 bra 	$L__BB0_17;
	ld.global.f32 	%f52, [%rd3+512];
$L__BB0_17:
	mul.wide.s32 	%rd21, %r96, 4;
	add.s64 	%rd22, %rd1, %rd21;
	st.global.f32 	[%rd22], %f52;
	add.s32 	%r76, %r101, 448;
	setp.ge.s32 	%p25, %r76, %r56;
	mov.f32 	%f53, 0f00000000;
	or.pred  	%p26, %p3, %p25;
	@%p26 bra 	$L__BB0_19;
	ld.global.f32 	%f53, [%rd3+768];
$L__BB0_19:
	mul.wide.s32 	%rd23, %r95, 4;
	add.s64 	%rd24, %rd1, %rd23;
	st.global.f32 	[%rd24], %f53;
	add.s32 	%r103, %r103, 512;
	add.s32 	%r102, %r102, %r7;
	add.s32 	%r101, %r101, 512;
	add.s32 	%r100, %r100, %r7;
	add.s32 	%r99, %r99, %r7;
	add.s32 	%r98, %r98, %r7;
	add.s32 	%r97, %r97, %r7;
	add.s32 	%r96, %r96, %r7;
	add.s32 	%r95, %r95, %r7;
	add.s32 	%r94, %r94, 8;
	add.s32 	%r93, %r93, %r7;
	add.s32 	%r92, %r92, 512;
	setp.ne.s32 	%p27, %r94, 0;
	@%p27 bra 	$L__BB0_3;
	add.s32 	%r105, %r103, -256;
$L__BB0_21:
	and.b32  	%r43, %r5, 7;
	setp.eq.s32 	%p28, %r43, 0;
	@%p28 bra 	$L__BB0_43;
	setp.lt.u32 	%p29, %r43, 4;
	@%p29 bra 	$L__BB0_32;
	setp.ge.s32 	%p30, %r2, %r55;
	add.s32 	%r44, %r105, %r1;
	setp.ge.s32 	%p31, %r44, %r56;
	mov.f32 	%f54, 0f00000000;
	or.pred  	%p32, %p30, %p31;
	@%p32 bra 	$L__BB0_25;
	add.s32 	%r78, %r44, %r3;
	mul.wide.s32 	%rd25, %r78, 4;
	add.s64 	%rd26, %rd2, %rd25;
	ld.global.f32 	%f54, [%rd26];
$L__BB0_25:
	setp.ge.s32 	%p33, %r2, %r55;
	mad.lo.s32 	%r79, %r44, %r57, %r2;
	mul.wide.s32 	%rd27, %r79, 4;
	add.s64 	%rd28, %rd1, %rd27;
	st.global.f32 	[%rd28], %f54;
	add.s32 	%r45, %r44, 64;
	setp.ge.s32 	%p34, %r45, %r56;
	cvt.u64.u32 	%rd29, %r1;
	cvt.s64.s32 	%rd30, %r105;
	cvt.s64.s32 	%rd31, %r3;
	add.s64 	%rd32, %rd30, %rd29;
	add.s64 	%rd33, %rd32, %rd31;
	shl.b64 	%rd34, %rd33, 2;
	add.s64 	%rd4, %rd2, %rd34;
	mov.f32 	%f55, 0f00000000;
	or.pred  	%p35, %p33, %p34;
	@%p35 bra 	$L__BB0_27;
	ld.global.f32 	%f55, [%rd4+256];
$L__BB0_27:
	setp.ge.s32 	%p36, %r2, %r55;
	mad.lo.s32 	%r80, %r45, %r57, %r2;
	mul.wide.s32 	%rd35, %r80, 4;
	add.s64 	%rd36, %rd1, %rd35;
	st.global.f32 	[%rd36], %f55;
	add.s32 	%r46, %r44, 128;
	setp.ge.s32 	%p37, %r46, %r56;
	mov.f32 	%f56, 0f00000000;
	or.pred  	%p38, %p36, %p37;
	@%p38 bra 	$L__BB0_29;
	ld.global.f32 	%f56, [%rd4+512];
$L__BB0_29:
	setp.ge.s32 	%p39, %r2, %r55;
	mad.lo.s32 	%r81, %r46, %r57, %r2;
	mul.wide.s32 	%rd37, %r81, 4;
	add.s64 	%rd38, %rd1, %rd37;
	st.global.f32 	[%rd38], %f56;
	add.s32 	%r47, %r44, 192;
	setp.ge.s32 	%p40, %r47, %r56;
	mov.f32 	%f57, 0f00000000;
	or.pred  	%p41, %p39, %p40;
	@%p41 bra 	$L__BB0_31;
	ld.global.f32 	%f57, [%rd4+768];
$L__BB0_31:
	mad.lo.s32 	%r82, %r47, %r57, %r2;
	mul.wide.s32 	%rd39, %r82, 4;
	add.s64 	%rd40, %rd1, %rd39;
	st.global.f32 	[%rd40], %f57;
	add.s32 	%r105, %r105, 256;
$L__BB0_32:
	and.b32  	%r83, %r5, 3;
	setp.eq.s32 	%p42, %r83, 0;
	@%p42 bra 	$L__BB0_43;
	setp.eq.s32 	%p43, %r83, 1;
	@%p43 bra 	$L__BB0_39;
	setp.ge.s32 	%p44, %r2, %r55;
	add.s32 	%r50, %r105, %r1;
	setp.ge.s32 	%p45, %r50, %r56;
	mov.f32 	%f58, 0f00000000;
	or.pred  	%p46, %p44, %p45;
	@%p46 bra 	$L__BB0_36;
	add.s32 	%r85, %r50, %r3;
	mul.wide.s32 	%rd41, %r85, 4;
	add.s64 	%rd42, %rd2, %rd41;
	ld.global.f32 	%f58, [%rd42];
$L__BB0_36:
	setp.ge.s32 	%p47, %r2, %r55;
	mad.lo.s32 	%r86, %r50, %r57, %r2;
	mul.wide.s32 	%rd43, %r86, 4;
	add.s64 	%rd44, %rd1, %rd43;
	st.global.f32 	[%rd44], %f58;
	add.s32 	%r51, %r50, 64;
	setp.ge.s32 	%p48, %r51, %r56;
	mov.f32 	%f59, 0f00000000;
	or.pred  	%p49, %p47, %p48;
	@%p49 bra 	$L__BB0_38;
	cvt.s64.s32 	%rd45, %r3;
	cvt.u64.u32 	%rd46, %r1;
	cvt.s64.s32 	%rd47, %r105;
	add.s64 	%rd48, %rd47, %rd46;
	add.s64 	%rd49, %rd48, %rd45;
	shl.b64 	%rd50, %rd49, 2;
	add.s64 	%rd51, %rd2, %rd50;
	ld.global.f32 	%f59, [%rd51+256];
$L__BB0_38:
	mad.lo.s32 	%r87, %r51, %r57, %r2;
	mul.wide.s32 	%rd52, %r87, 4;
	add.s64 	%rd53, %rd1, %rd52;
	st.global.f32 	[%rd53], %f59;
	add.s32 	%r105, %r105, 128;
$L__BB0_39:
	and.b32  	%r88, %r4, 64;
	setp.ne.s32 	%p50, %r88, 0;
	@%p50 bra 	$L__BB0_43;
	setp.ge.s32 	%p51, %r2, %r55;
	add.s32 	%r54, %r105, %r1;
	setp.ge.s32 	%p52, %r54, %r56;
	mov.f32 	%f60, 0f00000000;
	or.pred  	%p53, %p51, %p52;
	@%p53 bra 	$L__BB0_42;
	add.s32 	%r90, %r54, %r3;
	mul.wide.s32 	%rd54, %r90, 4;
	add.s64 	%rd55, %rd2, %rd54;
	ld.global.f32 	%f60, [%rd55];
$L__BB0_42:
	mad.lo.s32 	%r91, %r54, %r57, %r2;
	mul.wide.s32 	%rd56, %r91, 4;
	add.s64 	%rd57, %rd1, %rd56;
	st.global.f32 	[%rd57], %f60;
$L__BB0_43:
	ret;

}
	// .globl	_Z17coefficientKernelPfPKfiii
.visible .entry _Z17coefficientKernelPfPKfiii(
	.param .u64 .ptr .align 1 _Z17coefficientKernelPfPKfiii_param_0,
	.param .u64 .ptr .align 1 _Z17coefficientKernelPfPKfiii_param_1,
	.param .u32 _Z17coefficientKernelPfPKfiii_param_2,
	.param .u32 _Z17coefficientKernelPfPKfiii_param_3,
	.param .u32 _Z17coefficientKernelPfPKfiii_param_4
)
{
	.reg .pred 	%p<85>;
	.reg .b32 	%r<297>;
	.reg .b32 	%f<339>;
	.reg .b64 	%rd<82>;

	ld.param.u64 	%rd15, [_Z17coefficientKernelPfPKfiii_param_0];
	ld.param.u32 	%r68, [_Z17coefficientKernelPfPKfiii_param_3];
	cvta.to.global.u64 	%rd1, %rd15;
	mov.u32 	%r1, %tid.x;
	mov.u32 	%r2, %tid.y;
	mov.u32 	%r3, %ctaid.x;
	mov.u32 	%r4, %ctaid.y;
	setp.le.u32 	%p1, %r3, %r4;
	@%p1 bra 	$L__BB1_35;
	ld.param.u32 	%r270, [_Z17coefficientKernelPfPKfiii_param_2];
	shl.b32 	%r153, %r3, 6;
	add.s32 	%r295, %r153, %r1;
	shl.b32 	%r154, %r4, 6;
	add.s32 	%r6, %r154, %r2;
	add.s32 	%r7, %r6, 8;
	add.s32 	%r8, %r6, 16;
	add.s32 	%r9, %r6, 24;
	add.s32 	%r10, %r6, 32;
	add.s32 	%r11, %r6, 40;
	add.s32 	%r12, %r6, 48;
	add.s32 	%r13, %r6, 56;
	add.s32 	%r155, %r295, 8;
	mul.lo.s32 	%r294, %r270, %r155;
	shl.b32 	%r15, %r270, 4;
	add.s32 	%r156, %r2, %r294;
	add.s32 	%r293, %r156, %r154;
	mul.lo.s32 	%r292, %r270, %r295;
	add.s32 	%r157, %r2, %r292;
	add.s32 	%r291, %r157, %r154;
	mov.b32 	%r296, 8;
	cvt.u64.u32 	%rd12, %r6;
$L__BB1_2:
	ld.param.u32 	%r271, [_Z17coefficientKernelPfPKfiii_param_2];
	add.s32 	%r60, %r295, 8;
	max.s32 	%r159, %r295, %r6;
	setp.ge.s32 	%p68, %r159, %r271;
	@%p68 bra 	$L__BB1_4;
	mul.wide.s32 	%rd66, %r291, 4;
	add.s64 	%rd67, %rd1, %rd66;
	mov.b32 	%r160, 0;
	st.global.u32 	[%rd67], %r160;
$L__BB1_4:
	ld.param.u32 	%r272, [_Z17coefficientKernelPfPKfiii_param_2];
	max.s32 	%r162, %r295, %r7;
	setp.ge.s32 	%p69, %r162, %r272;
	cvt.s64.s32 	%rd68, %r292;
	add.s64 	%rd69, %rd12, %rd68;
	shl.b64 	%rd70, %rd69, 2;
	add.s64 	%rd13, %rd1, %rd70;
	@%p69 bra 	$L__BB1_6;
	mov.b32 	%r163, 0;
	st.global.u32 	[%rd13+32], %r163;
$L__BB1_6:
	ld.param.u32 	%r273, [_Z17coefficientKernelPfPKfiii_param_2];
	max.s32 	%r165, %r295, %r8;
	setp.ge.s32 	%p70, %r165, %r273;
	@%p70 bra 	$L__BB1_8;
	mov.b32 	%r166, 0;
	st.global.u32 	[%rd13+64], %r166;
$L__BB1_8:
	ld.param.u32 	%r274, [_Z17coefficientKernelPfPKfiii_param_2];
	max.s32 	%r168, %r295, %r9;
	setp.ge.s32 	%p71, %r168, %r274;
	@%p71 bra 	$L__BB1_10;
	mov.b32 	%r169, 0;
	st.global.u32 	[%rd13+96], %r169;
$L__BB1_10:
	ld.param.u32 	%r275, [_Z17coefficientKernelPfPKfiii_param_2];
	max.s32 	%r171, %r295, %r10;
	setp.ge.s32 	%p72, %r171, %r275;
	@%p72 bra 	$L__BB1_12;
	mov.b32 	%r172, 0;
	st.global.u32 	[%rd13+128], %r172;
$L__BB1_12:
	ld.param.u32 	%r276, [_Z17coefficientKernelPfPKfiii_param_2];
	max.s32 	%r174, %r295, %r11;
	setp.ge.s32 	%p73, %r174, %r276;
	@%p73 bra 	$L__BB1_14;
	mov.b32 	%r175, 0;
	st.global.u32 	[%rd13+160], %r175;
$L__BB1_14:
	ld.param.u32 	%r277, [_Z17coefficientKernelPfPKfiii_param_2];
	max.s32 	%r177, %r295, %r12;
	setp.ge.s32 	%p74, %r177, %r277;
	@%p74 bra 	$L__BB1_16;
	mov.b32 	%r178, 0;
	st.global.u32 	[%rd13+192], %r178;
$L__BB1_16:
	ld.param.u32 	%r278, [_Z17coefficientKernelPfPKfiii_param_2];
	max.s32 	%r180, %r295, %r13;
	setp.ge.s32 	%p75, %r180, %r278;
	@%p75 bra 	$L__BB1_18;
	mov.b32 	%r181, 0;
	st.global.u32 	[%rd13+224], %r181;
$L__BB1_18:
	ld.param.u32 	%r279, [_Z17coefficientKernelPfPKfiii_param_2];
	max.s32 	%r183, %r60, %r6;
	setp.ge.s32 	%p76, %r183, %r279;
	@%p76 bra 	$L__BB1_20;
	mul.wide.s32 	%rd71, %r293, 4;
	add.s64 	%rd72, %rd1, %rd71;
	mov.b32 	%r184, 0;
	st.global.u32 	[%rd72], %r184;
$L__BB1_20:
	ld.param.u32 	%r280, [_Z17coefficientKernelPfPKfiii_param_2];
	max.s32 	%r186, %r60, %r7;
	setp.ge.s32 	%p77, %r186, %r280;
	cvt.s64.s32 	%rd73, %r294;
	add.s64 	%rd74, %rd12, %rd73;
	shl.b64 	%rd75, %rd74, 2;
	add.s64 	%rd14, %rd1, %rd75;
	@%p77 bra 	$L__BB1_22;
	mov.b32 	%r187, 0;
	st.global.u32 	[%rd14+32], %r187;
$L__BB1_22:
	ld.param.u32 	%r281, [_Z17coefficientKernelPfPKfiii_param_2];
	max.s32 	%r189, %r60, %r8;
	setp.ge.s32 	%p78, %r189, %r281;
	@%p78 bra 	$L__BB1_24;
	mov.b32 	%r190, 0;
	st.global.u32 	[%rd14+64], %r190;
$L__BB1_24:
	ld.param.u32 	%r282, [_Z17coefficientKernelPfPKfiii_param_2];
	max.s32 	%r192, %r60, %r9;
	setp.ge.s32 	%p79, %r192, %r282;
	@%p79 bra 	$L__BB1_26;
	mov.b32 	%r193, 0;
	st.global.u32 	[%rd14+96], %r193;
$L__BB1_26:
	ld.param.u32 	%r283, [_Z17coefficientKernelPfPKfiii_param_2];
	max.s32 	%r195, %r60, %r10;
	setp.ge.s32 	%p80, %r195, %r283;
	@%p80 bra 	$L__BB1_28;
	mov.b32 	%r196, 0;
	st.global.u32 	[%rd14+128], %r196;
$L__BB1_28:
	ld.param.u32 	%r284, [_Z17coefficientKernelPfPKfiii_param_2];
	max.s32 	%r198, %r60, %r11;
	setp.ge.s32 	%p81, %r198, %r284;
	@%p81 bra 	$L__BB1_30;
	mov.b32 	%r199, 0;
	st.global.u32 	[%rd14+160], %r199;
$L__BB1_30:
	ld.param.u32 	%r285, [_Z17coefficientKernelPfPKfiii_param_2];
	max.s32 	%r201, %r60, %r12;
	setp.ge.s32 	%p82, %r201, %r285;
	@%p82 bra 	$L__BB1_32;
	mov.b32 	%r202, 0;
	st.global.u32 	[%rd14+192], %r202;
$L__BB1_32:
	ld.param.u32 	%r286, [_Z17coefficientKernelPfPKfiii_param_2];
	max.s32 	%r204, %r60, %r13;
	setp.ge.s32 	%p83, %r204, %r286;
	@%p83 bra 	$L__BB1_34;
	mov.b32 	%r205, 0;
	st.global.u32 	[%rd14+224], %r205;
$L__BB1_34:
	add.s32 	%r296, %r296, 16;
	add.s32 	%r295, %r295, 16;
	add.s32 	%r294, %r294, %r15;
	add.s32 	%r293, %r293, %r15;
	add.s32 	%r292, %r292, %r15;
	add.s32 	%r291, %r291, %r15;
	setp.ne.s32 	%p84, %r296, 72;
	@%p84 bra 	$L__BB1_2;
	bra.uni 	$L__BB1_166;
$L__BB1_35:
	setp.gt.s32 	%p2, %r68, 0;
	mov.f32 	%f275, 0f00000000;
	mov.f32 	%f276, %f275;
	mov.f32 	%f277, %f275;
	mov.f32 	%f278, %f275;
	mov.f32 	%f279, %f275;
	mov.f32 	%f280, %f275;
	mov.f32 	%f281, %f275;
	mov.f32 	%f282, %f275;
	mov.f32 	%f283, %f275;
	mov.f32 	%f284, %f275;
	mov.f32 	%f285, %f275;
	mov.f32 	%f286, %f275;
	mov.f32 	%f287, %f275;
	mov.f32 	%f288, %f275;
	mov.f32 	%f289, %f275;
	mov.f32 	%f290, %f275;
	mov.f32 	%f291, %f275;
	mov.f32 	%f292, %f275;
	mov.f32 	%f293, %f275;
	mov.f32 	%f294, %f275;
	mov.f32 	%f295, %f275;
	mov.f32 	%f296, %f275;
	mov.f32 	%f297, %f275;
	mov.f32 	%f298, %f275;
	mov.f32 	%f299, %f275;
	mov.f32 	%f300, %f275;
	mov.f32 	%f301, %f275;
	mov.f32 	%f302, %f275;
	mov.f32 	%f303, %f275;
	mov.f32 	%f304, %f275;
	mov.f32 	%f305, %f275;
	mov.f32 	%f306, %f275;
	mov.f32 	%f307, %f275;
	mov.f32 	%f308, %f275;
	mov.f32 	%f309, %f275;
	mov.f32 	%f310, %f275;
	mov.f32 	%f311, %f275;
	mov.f32 	%f312, %f275;
	mov.f32 	%f313, %f275;
	mov.f32 	%f314, %f275;
	mov.f32 	%f315, %f275;
	mov.f32 	%f316, %f275;
	mov.f32 	%f317, %f275;
	mov.f32 	%f318, %f275;
	mov.f32 	%f319, %f275;
	mov.f32 	%f320, %f275;
	mov.f32 	%f321, %f275;
	mov.f32 	%f322, %f275;
	mov.f32 	%f323, %f275;
	mov.f32 	%f324, %f275;
	mov.f32 	%f325, %f275;
	mov.f32 	%f326, %f275;
	mov.f32 	%f327, %f275;
	mov.f32 	%f328, %f275;
	mov.f32 	%f329, %f275;
	mov.f32 	%f330, %f275;
	mov.f32 	%f331, %f275;
	mov.f32 	%f332, %f275;
	mov.f32 	%f333, %f275;
	mov.f32 	%f334, %f275;
	mov.f32 	%f335, %f275;
	mov.f32 	%f336, %f275;
	mov.f32 	%f337, %f275;
	mov.f32 	%f338, %f275;
	@%p2 bra 	$L__BB1_36;
	bra.uni 	$L__BB1_38;
$L__BB1_36:
	shl.b32 	%r70, %r3, 6;
	shl.b32 	%r71, %r4, 6;
	add.s32 	%r290, %r2, %r71;
	add.s32 	%r289, %r1, %r70;
	neg.s32 	%r288, %r68;
	mov.f32 	%f275, 0f00000000;
	mov.f32 	%f276, %f275;
	mov.f32 	%f277, %f275;
	mov.f32 	%f278, %f275;
	mov.f32 	%f279, %f275;
	mov.f32 	%f280, %f275;
	mov.f32 	%f281, %f275;
	mov.f32 	%f282, %f275;
	mov.f32 	%f283, %f275;
	mov.f32 	%f284, %f275;
	mov.f32 	%f285, %f275;
	mov.f32 	%f286, %f275;
	mov.f32 	%f287, %f275;
	mov.f32 	%f288, %f275;
	mov.f32 	%f289, %f275;
	mov.f32 	%f290, %f275;
	mov.f32 	%f291, %f275;
	mov.f32 	%f292, %f275;
	mov.f32 	%f293, %f275;
	mov.f32 	%f294, %f275;
	mov.f32 	%f295, %f275;
	mov.f32 	%f296, %f275;
	mov.f32 	%f297, %f275;
	mov.f32 	%f298, %f275;
	mov.f32 	%f299, %f275;
	mov.f32 	%f300, %f275;
	mov.f32 	%f301, %f275;
	mov.f32 	%f302, %f275;
	mov.f32 	%f303, %f275;
	mov.f32 	%f304, %f275;
	mov.f32 	%f305, %f275;
	mov.f32 	%f306, %f275;
	mov.f32 	%f307, %f275;
	mov.f32 	%f308, %f275;
	mov.f32 	%f309, %f275;
	mov.f32 	%f310, %f275;
	mov.f32 	%f311, %f275;
	mov.f32 	%f312, %f275;
	mov.f32 	%f313, %f275;
	mov.f32 	%f314, %f275;
	mov.f32 	%f315, %f275;
	mov.f32 	%f316, %f275;
	mov.f32 	%f317, %f275;
	mov.f32 	%f318, %f275;
	mov.f32 	%f319, %f275;
	mov.f32 	%f320, %f275;
	mov.f32 	%f321, %f275;
	mov.f32 	%f322, %f275;
	mov.f32 	%f323, %f275;
	mov.f32 	%f324, %f275;
	mov.f32 	%f325, %f275;
	mov.f32 	%f326, %f275;
	mov.f32 	%f327, %f275;
	mov.f32 	%f328, %f275;
	mov.f32 	%f329, %f275;
	mov.f32 	%f330, %f275;
	mov.f32 	%f331, %f275;
	mov.f32 	%f332, %f275;
	mov.f32 	%f333, %f275;
	mov.f32 	%f334, %f275;
	mov.f32 	%f335, %f275;
	mov.f32 	%f336, %f275;
	mov.f32 	%f337, %f275;
	mov.f32 	%f338, %f275;
$L__BB1_37:
	ld.param.u32 	%r287, [_Z17coefficientKernelPfPKfiii_param_4];
	ld.param.u64 	%rd81, [_Z17coefficientKernelPfPKfiii_param_1];
	cvta.to.global.u64 	%rd17, %rd81;
	mul.wide.s32 	%rd18, %r289, 4;
	add.s64 	%rd19, %rd17, %rd18;
	ld.global.f32 	%f195, [%rd19];
	ld.global.f32 	%f196, [%rd19+32];
	ld.global.f32 	%f197, [%rd19+64];
	ld.global.f32 	%f198, [%rd19+96];
	ld.global.f32 	%f199, [%rd19+128];
	ld.global.f32 	%f200, [%rd19+160];
	ld.global.f32 	%f201, [%rd19+192];
	ld.global.f32 	%f202, [%rd19+224];
	mul.wide.s32 	%rd20, %r290, 4;
	add.s64 	%rd21, %rd17, %rd20;
	ld.global.f32 	%f203, [%rd21];
	ld.global.f32 	%f204, [%rd21+32];
	ld.global.f32 	%f205, [%rd21+64];
	ld.global.f32 	%f206, [%rd21+96];
	ld.global.f32 	%f207, [%rd21+128];
	ld.global.f32 	%f208, [%rd21+160];
	ld.global.f32 	%f209, [%rd21+192];
	ld.global.f32 	%f210, [%rd21+224];
	fma.rn.f32 	%f322, %f195, %f203, %f322;
	fma.rn.f32 	%f321, %f195, %f204, %f321;
	fma.rn.f32 	%f320, %f195, %f205, %f320;
	fma.rn.f32 	%f319, %f195, %f206, %f319;
	fma.rn.f32 	%f318, %f195, %f207, %f318;
	fma.rn.f32 	%f317, %f195, %f208, %f317;
	fma.rn.f32 	%f316, %f195, %f209, %f316;
	fma.rn.f32 	%f315, %f195, %f210, %f315;
	fma.rn.f32 	%f314, %f196, %f203, %f314;
	fma.rn.f32 	%f313, %f196, %f204, %f313;
	fma.rn.f32 	%f312, %f196, %f205, %f312;
	fma.rn.f32 	%f311, %f196, %f206, %f311;
	fma.rn.f32 	%f310, %f196, %f207, %f310;
	fma.rn.f32 	%f309, %f196, %f208, %f309;
	fma.rn.f32 	%f308, %f196, %f209, %f308;
	fma.rn.f32 	%f307, %f196, %f210, %f307;
	fma.rn.f32 	%f306, %f197, %f203, %f306;
	fma.rn.f32 	%f305, %f197, %f204, %f305;
	fma.rn.f32 	%f304, %f197, %f205, %f304;
	fma.rn.f32 	%f303, %f197, %f206, %f303;
	fma.rn.f32 	%f302, %f197, %f207, %f302;
	fma.rn.f32 	%f301, %f197, %f208, %f301;
	fma.rn.f32 	%f300, %f197, %f209, %f300;
	fma.rn.f32 	%f299, %f197, %f210, %f299;
	fma.rn.f32 	%f298, %f198, %f203, %f298;
	fma.rn.f32 	%f297, %f198, %f204, %f297;
	fma.rn.f32 	%f296, %f198, %f205, %f296;
	fma.rn.f32 	%f295, %f198, %f206, %f295;
	fma.rn.f32 	%f294, %f198, %f207, %f294;
	fma.rn.f32 	%f293, %f198, %f208, %f293;
	fma.rn.f32 	%f292, %f198, %f209, %f292;
	fma.rn.f32 	%f291, %f198, %f210, %f291;
	fma.rn.f32 	%f290, %f199, %f203, %f290;
	fma.rn.f32 	%f289, %f199, %f204, %f289;
	fma.rn.f32 	%f288, %f199, %f205, %f288;
	fma.rn.f32 	%f287, %f199, %f206, %f287;
	fma.rn.f32 	%f286, %f199, %f207, %f286;
	fma.rn.f32 	%f285, %f199, %f208, %f285;
	fma.rn.f32 	%f284, %f199, %f209, %f284;
	fma.rn.f32 	%f283, %f199, %f210, %f283;
	fma.rn.f32 	%f282, %f200, %f203, %f282;
	fma.rn.f32 	%f281, %f200, %f204, %f281;
	fma.rn.f32 	%f280, %f200, %f205, %f280;
	fma.rn.f32 	%f279, %f200, %f206, %f279;
	fma.rn.f32 	%f278, %f200, %f207, %f278;
	fma.rn.f32 	%f277, %f200, %f208, %f277;
	fma.rn.f32 	%f276, %f200, %f209, %f276;
	fma.rn.f32 	%f275, %f200, %f210, %f275;
	fma.rn.f32 	%f323, %f201, %f203, %f323;
	fma.rn.f32 	%f324, %f201, %f204, %f324;
	fma.rn.f32 	%f325, %f201, %f205, %f325;
	fma.rn.f32 	%f326, %f201, %f206, %f326;
	fma.rn.f32 	%f327, %f201, %f207, %f327;
	fma.rn.f32 	%f328, %f201, %f208, %f328;
	fma.rn.f32 	%f329, %f201, %f209, %f329;
	fma.rn.f32 	%f330, %f201, %f210, %f330;
	fma.rn.f32 	%f331, %f202, %f203, %f331;
	fma.rn.f32 	%f332, %f202, %f204, %f332;
	fma.rn.f32 	%f333, %f202, %f205, %f333;
	fma.rn.f32 	%f334, %f202, %f206, %f334;
	fma.rn.f32 	%f335, %f202, %f207, %f335;
	fma.rn.f32 	%f336, %f202, %f208, %f336;
	fma.rn.f32 	%f337, %f202, %f209, %f337;
	fma.rn.f32 	%f338, %f202, %f210, %f338;
	add.s32 	%r290, %r290, %r287;
	add.s32 	%r289, %r289, %r287;
	add.s32 	%r288, %r288, 1;
	setp.ne.s32 	%p3, %r288, 0;
	@%p3 bra 	$L__BB1_37;
$L__BB1_38:
	ld.param.u32 	%r206, [_Z17coefficientKernelPfPKfiii_param_2];
	mov.u32 	%r72, %ctaid.x;
	shl.b32 	%r73, %r72, 6;
	mov.u32 	%r74, %tid.x;
	add.s32 	%r28, %r73, %r74;
	mov.u32 	%r75, %ctaid.y;
	shl.b32 	%r76, %r75, 6;
	mov.u32 	%r77, %tid.y;
	add.s32 	%r78, %r76, %r77;
	mul.lo.s32 	%r30, %r28, %r206;
	max.s32 	%r79, %r28, %r78;
	setp.ge.s32 	%p4, %r79, %r206;
	@%p4 bra 	$L__BB1_40;
	ld.param.u64 	%rd76, [_Z17coefficientKernelPfPKfiii_param_0];
	add.s32 	%r80, %r78, %r30;
	cvta.to.global.u64 	%rd22, %rd76;
	mul.wide.s32 	%rd23, %r80, 4;
	add.s64 	%rd24, %rd22, %rd23;
	st.global.f32 	[%rd24], %f322;
$L__BB1_40:
	ld.param.u32 	%r207, [_Z17coefficientKernelPfPKfiii_param_2];
	ld.param.u64 	%rd77, [_Z17coefficientKernelPfPKfiii_param_0];
	add.s32 	%r31, %r78, 8;
	max.s32 	%r81, %r28, %r31;
	setp.ge.s32 	%p5, %r81, %r207;
	cvt.s64.s32 	%rd25, %r30;
	cvt.u64.u32 	%rd2, %r78;
	add.s64 	%rd26, %rd2, %rd25;
	cvta.to.global.u64 	%rd27, %rd77;
	shl.b64 	%rd28, %rd26, 2;
	add.s64 	%rd3, %rd27, %rd28;
	@%p5 bra 	$L__BB1_42;
	st.global.f32 	[%rd3+32], %f321;
$L__BB1_42:
	ld.param.u32 	%r208, [_Z17coefficientKernelPfPKfiii_param_2];
	add.s32 	%r32, %r78, 16;
	max.s32 	%r82, %r28, %r32;
	setp.ge.s32 	%p6, %r82, %r208;
	@%p6 bra 	$L__BB1_44;
	st.global.f32 	[%rd3+64], %f320;
$L__BB1_44:
	ld.param.u32 	%r209, [_Z17coefficientKernelPfPKfiii_param_2];
	add.s32 	%r33, %r78, 24;
	max.s32 	%r83, %r28, %r33;
	setp.ge.s32 	%p7, %r83, %r209;
	@%p7 bra 	$L__BB1_46;
	st.global.f32 	[%rd3+96], %f319;
$L__BB1_46:
	ld.param.u32 	%r210, [_Z17coefficientKernelPfPKfiii_param_2];
	add.s32 	%r34, %r78, 32;
	max.s32 	%r84, %r28, %r34;
	setp.ge.s32 	%p8, %r84, %r210;
	@%p8 bra 	$L__BB1_48;
	st.global.f32 	[%rd3+128], %f318;
$L__BB1_48:
	ld.param.u32 	%r211, [_Z17coefficientKernelPfPKfiii_param_2];
	add.s32 	%r35, %r78, 40;
	max.s32 	%r85, %r28, %r35;
	setp.ge.s32 	%p9, %r85, %r211;
	@%p9 bra 	$L__BB1_50;
	st.global.f32 	[%rd3+160], %f317;
$L__BB1_50:
	ld.param.u32 	%r212, [_Z17coefficientKernelPfPKfiii_param_2];
	add.s32 	%r36, %r78, 48;
	max.s32 	%r86, %r28, %r36;
	setp.ge.s32 	%p10, %r86, %r212;
	@%p10 bra 	$L__BB1_52;
	st.global.f32 	[%rd3+192], %f316;
$L__BB1_52:
	ld.param.u32 	%r213, [_Z17coefficientKernelPfPKfiii_param_2];
	add.s32 	%r37, %r78, 56;
	max.s32 	%r87, %r28, %r37;
	setp.ge.s32 	%p11, %r87, %r213;
	@%p11 bra 	$L__BB1_54;
	st.global.f32 	[%rd3+224], %f315;
$L__BB1_54:
	ld.param.u32 	%r214, [_Z17coefficientKernelPfPKfiii_param_2];
	add.s32 	%r38, %r28, 8;
	shl.b32 	%r39, %r214, 3;
	add.s32 	%r40, %r30, %r39;
	max.s32 	%r88, %r38, %r78;
	setp.ge.s32 	%p12, %r88, %r214;
	@%p12 bra 	$L__BB1_56;
	ld.param.u64 	%rd78, [_Z17coefficientKernelPfPKfiii_param_0];
	add.s32 	%r89, %r78, %r40;
	cvta.to.global.u64 	%rd29, %rd78;
	mul.wide.s32 	%rd30, %r89, 4;
	add.s64 	%rd31, %rd29, %rd30;
	st.global.f32 	[%rd31], %f314;
$L__BB1_56:
	ld.param.u32 	%r215, [_Z17coefficientKernelPfPKfiii_param_2];
	ld.param.u64 	%rd79, [_Z17coefficientKernelPfPKfiii_param_0];
	max.s32 	%r90, %r38, %r31;
	setp.ge.s32 	%p13, %r90, %r215;
	cvt.s64.s32 	%rd32, %r40;
	add.s64 	%rd33, %rd2, %rd32;
	cvta.to.global.u64 	%rd34, %rd79;
	shl.b64 	%rd35, %rd33, 2;
	add.s64 	%rd4, %rd34, %rd35;
	@%p13 bra 	$L__BB1_58;
	st.global.f32 	[%rd4+32], %f313;
$L__BB1_58:
	ld.param.u32 	%r216, [_Z17coefficientKernelPfPKfiii_param_2];
	max.s32 	%r91, %r38, %r32;
	setp.ge.s32 	%p14, %r91, %r216;
	@%p14 bra 	$L__BB1_60;
	st.global.f32 	[%rd4+64], %f312;
$L__BB1_60:
	ld.param.u32 	%r217, [_Z17coefficientKernelPfPKfiii_param_2];
	max.s32 	%r92, %r38, %r33;
	setp.ge.s32 	%p15, %r92, %r217;
	@%p15 bra 	$L__BB1_62;
	st.global.f32 	[%rd4+96], %f311;
$L__BB1_62:
	ld.param.u32 	%r218, [_Z17coefficientKernelPfPKfiii_param_2];
	max.s32 	%r93, %r38, %r34;
	setp.ge.s32 	%p16, %r93, %r218;
	@%p16 bra 	$L__BB1_64;
	st.global.f32 	[%rd4+128], %f310;
$L__BB1_64:
	ld.param.u32 	%r219, [_Z17coefficientKernelPfPKfiii_param_2];
	max.s32 	%r94, %r38, %r35;
	setp.ge.s32 	%p17, %r94, %r219;
	@%p17 bra 	$L__BB1_66;
	st.global.f32 	[%rd4+160], %f309;
$L__BB1_66:
	ld.param.u32 	%r220, [_Z17coefficientKernelPfPKfiii_param_2];
	max.s32 	%r95, %r38, %r36;
	setp.ge.s32 	%p18, %r95, %r220;
	@%p18 bra 	$L__BB1_68;
	st.global.f32 	[%rd4+192], %f308;
$L__BB1_68:
	ld.param.u32 	%r221, [_Z17coefficientKernelPfPKfiii_param_2];
	max.s32 	%r96, %r38, %r37;
	setp.ge.s32 	%p19, %r96, %r221;
	@%p19 bra 	$L__BB1_70;
	st.global.f32 	[%rd4+224], %f307;
$L__BB1_70:
	ld.param.u32 	%r222, [_Z17coefficientKernelPfPKfiii_param_2];
	ld.param.u64 	%rd80, [_Z17coefficientKernelPfPKfiii_param_0];
	cvta.to.global.u64 	%rd5, %rd80;
	add.s32 	%r41, %r28, 16;
	shl.b32 	%r42, %r222, 4;
	add.s32 	%r43, %r42, %r30;
	max.s32 	%r97, %r41, %r78;
	setp.ge.s32 	%p20, %r97, %r222;
	@%p20 bra 	$L__BB1_72;
	add.s32 	%r98, %r78, %r43;
	mul.wide.s32 	%rd36, %r98, 4;
	add.s64 	%rd37, %rd5, %rd36;
	st.global.f32 	[%rd37], %f306;
$L__BB1_72:
	ld.param.u32 	%r223, [_Z17coefficientKernelPfPKfiii_param_2];
	max.s32 	%r99, %r41, %r31;
	setp.ge.s32 	%p21, %r99, %r223;
	cvt.s64.s32 	%rd38, %r43;
	add.s64 	%rd39, %rd2, %rd38;
	shl.b64 	%rd40, %rd39, 2;
	add.s64 	%rd6, %rd5, %rd40;
	@%p21 bra 	$L__BB1_74;
	st.global.f32 	[%rd6+32], %f305;
$L__BB1_74:
	ld.param.u32 	%r224, [_Z17coefficientKernelPfPKfiii_param_2];
	max.s32 	%r100, %r41, %r32;
	setp.ge.s32 	%p22, %r100, %r224;
	@%p22 bra 	$L__BB1_76;
	st.global.f32 	[%rd6+64], %f304;
$L__BB1_76:
	ld.param.u32 	%r225, [_Z17coefficientKernelPfPKfiii_param_2];
	max.s32 	%r101, %r41, %r33;
	setp.ge.s32 	%p23, %r101, %r225;
	@%p23 bra 	$L__BB1_78;
	st.global.f32 	[%rd6+96], %f303;
$L__BB1_78:
	ld.param.u32 	%r226, [_Z17coefficientKernelPfPKfiii_param_2];
	max.s32 	%r102, %r41, %r34;
	setp.ge.s32 	%p24, %r102, %r226;
	@%p24 bra 	$L__BB1_80;
	st.global.f32 	[%rd6+128], %f302;
$L__BB1_80:
	ld.param.u32 	%r227, [_Z17coefficientKernelPfPKfiii_param_2];
	max.s32 	%r103, %r41, %r35;
	setp.ge.s32 	%p25, %r103, %r227;
	@%p25 bra 	$L__BB1_82;
	st.global.f32 	[%rd6+160], %f301;
$L__BB1_82:
	ld.param.u32 	%r228, [_Z17coefficientKernelPfPKfiii_param_2];
	max.s32 	%r104, %r41, %r36;
	setp.ge.s32 	%p26, %r104, %r228;
	@%p26 bra 	$L__BB1_84;
	st.global.f32 	[%rd6+192], %f300;
$L__BB1_84:
	ld.param.u32 	%r229, [_Z17coefficientKernelPfPKfiii_param_2];
	max.s32 	%r105, %r41, %r37;
	setp.ge.s32 	%p27, %r105, %r229;
	@%p27 bra 	$L__BB1_86;
	st.global.f32 	[%rd6+224], %f299;
$L__BB1_86:
	ld.param.u32 	%r230, [_Z17coefficientKernelPfPKfiii_param_2];
	add.s32 	%r44, %r28, 24;
	add.s32 	%r45, %r43, %r39;
	max.s32 	%r106, %r44, %r78;
	setp.ge.s32 	%p28, %r106, %r230;
	@%p28 bra 	$L__BB1_88;
	add.s32 	%r107, %r78, %r45;
	mul.wide.s32 	%rd41, %r107, 4;
	add.s64 	%rd42, %rd5, %rd41;
	st.global.f32 	[%rd42], %f298;
$L__BB1_88:
	ld.param.u32 	%r231, [_Z17coefficientKernelPfPKfiii_param_2];
	max.s32 	%r108, %r44, %r31;
	setp.ge.s32 	%p29, %r108, %r231;
	cvt.s64.s32 	%rd43, %r45;
	add.s64 	%rd44, %rd2, %rd43;
	shl.b64 	%rd45, %rd44, 2;
	add.s64 	%rd7, %rd5, %rd45;
	@%p29 bra 	$L__BB1_90;
	st.global.f32 	[%rd7+32], %f297;
$L__BB1_90:
	ld.param.u32 	%r232, [_Z17coefficientKernelPfPKfiii_param_2];
	max.s32 	%r109, %r44, %r32;
	setp.ge.s32 	%p30, %r109, %r232;
	@%p30 bra 	$L__BB1_92;
	st.global.f32 	[%rd7+64], %f296;
$L__BB1_92:
	ld.param.u32 	%r233, [_Z17coefficientKernelPfPKfiii_param_2];
	max.s32 	%r110, %r44, %r33;
	setp.ge.s32 	%p31, %r110, %r233;
	@%p31 bra 	$L__BB1_94;
	st.global.f32 	[%rd7+96], %f295;
$L__BB1_94:
	ld.param.u32 	%r234, [_Z17coefficientKernelPfPKfiii_param_2];
	max.s32 	%r111, %r44, %r34;
	setp.ge.s32 	%p32, %r111, %r234;
	@%p32 bra 	$L__BB1_96;
	st.global.f32 	[%rd7+128], %f294;
$L__BB1_96:
	ld.param.u32 	%r235, [_Z17coefficientKernelPfPKfiii_param_2];
	max.s32 	%r112, %r44, %r35;
	setp.ge.s32 	%p33, %r112, %r235;
	@%p33 bra 	$L__BB1_98;
	st.global.f32 	[%rd7+160], %f293;
$L__BB1_98:
	ld.param.u32 	%r236, [_Z17coefficientKernelPfPKfiii_param_2];
	max.s32 	%r113, %r44, %r36;
	setp.ge.s32 	%p34, %r113, %r236;
	@%p34 bra 	$L__BB1_100;
	st.global.f32 	[%rd7+192], %f292;
$L__BB1_100:
	ld.param.u32 	%r237, [_Z17coefficientKernelPfPKfiii_param_2];
	max.s32 	%r114, %r44, %r37;
	setp.ge.s32 	%p35, %r114, %r237;
	@%p35 bra 	$L__BB1_102;
	st.global.f32 	[%rd7+224], %f291;
$L__BB1_102:
	ld.param.u32 	%r238, [_Z17coefficientKernelPfPKfiii_param_2];
	add.s32 	%r46, %r28, 32;
	shl.b32 	%r115, %r238, 5;
	add.s32 	%r47, %r115, %r30;
	max.s32 	%r116, %r46, %r78;
	setp.ge.s32 	%p36, %r116, %r238;
	@%p36 bra 	$L__BB1_104;
	add.s32 	%r117, %r78, %r47;
	mul.wide.s32 	%rd46, %r117, 4;
	add.s64 	%rd47, %rd5, %rd46;
	st.global.f32 	[%rd47], %f290;
$L__BB1_104:
	ld.param.u32 	%r239, [_Z17coefficientKernelPfPKfiii_param_2];
	max.s32 	%r118, %r46, %r31;
	setp.ge.s32 	%p37, %r118, %r239;
	cvt.s64.s32 	%rd48, %r47;
	add.s64 	%rd49, %rd2, %rd48;
	shl.b64 	%rd50, %rd49, 2;
	add.s64 	%rd8, %rd5, %rd50;
	@%p37 bra 	$L__BB1_106;
	st.global.f32 	[%rd8+32], %f289;
$L__BB1_106:
	ld.param.u32 	%r240, [_Z17coefficientKernelPfPKfiii_param_2];
	max.s32 	%r119, %r46, %r32;
	setp.ge.s32 	%p38, %r119, %r240;
	@%p38 bra 	$L__BB1_108;
	st.global.f32 	[%rd8+64], %f288;
$L__BB1_108:
	ld.param.u32 	%r241, [_Z17coefficientKernelPfPKfiii_param_2];
	max.s32 	%r120, %r46, %r33;
	setp.ge.s32 	%p39, %r120, %r241;
	@%p39 bra 	$L__BB1_110;
	st.global.f32 	[%rd8+96], %f287;
$L__BB1_110:
	ld.param.u32 	%r242, [_Z17coefficientKernelPfPKfiii_param_2];
	max.s32 	%r121, %r46, %r34;
	setp.ge.s32 	%p40, %r121, %r242;
	@%p40 bra 	$L__BB1_112;
	st.global.f32 	[%rd8+128], %f286;
$L__BB1_112:
	ld.param.u32 	%r243, [_Z17coefficientKernelPfPKfiii_param_2];
	max.s32 	%r122, %r46, %r35;
	setp.ge.s32 	%p41, %r122, %r243;
	@%p41 bra 	$L__BB1_114;
	st.global.f32 	[%rd8+160], %f285;
$L__BB1_114:
	ld.param.u32 	%r244, [_Z17coefficientKernelPfPKfiii_param_2];
	max.s32 	%r123, %r46, %r36;
	setp.ge.s32 	%p42, %r123, %r244;
	@%p42 bra 	$L__BB1_116;
	st.global.f32 	[%rd8+192], %f284;
$L__BB1_116:
	ld.param.u32 	%r245, [_Z17coefficientKernelPfPKfiii_param_2];
	max.s32 	%r124, %r46, %r37;
	setp.ge.s32 	%p43, %r124, %r245;
	@%p43 bra 	$L__BB1_118;
	st.global.f32 	[%rd8+224], %f283;
$L__BB1_118:
	ld.param.u32 	%r246, [_Z17coefficientKernelPfPKfiii_param_2];
	add.s32 	%r48, %r28, 40;
	add.s32 	%r49, %r47, %r39;
	max.s32 	%r125, %r48, %r78;
	setp.ge.s32 	%p44, %r125, %r246;
	@%p44 bra 	$L__BB1_120;
	add.s32 	%r126, %r78, %r49;
	mul.wide.s32 	%rd51, %r126, 4;
	add.s64 	%rd52, %rd5, %rd51;
	st.global.f32 	[%rd52], %f282;
$L__BB1_120:
	ld.param.u32 	%r247, [_Z17coefficientKernelPfPKfiii_param_2];
	max.s32 	%r127, %r48, %r31;
	setp.ge.s32 	%p45, %r127, %r247;
	cvt.s64.s32 	%rd53, %r49;
	add.s64 	%rd54, %rd2, %rd53;
	shl.b64 	%rd55, %rd54, 2;
	add.s64 	%rd9, %rd5, %rd55;
	@%p45 bra 	$L__BB1_122;
	st.global.f32 	[%rd9+32], %f281;
$L__BB1_122:
	ld.param.u32 	%r248, [_Z17coefficientKernelPfPKfiii_param_2];
	max.s32 	%r128, %r48, %r32;
	setp.ge.s32 	%p46, %r128, %r248;
	@%p46 bra 	$L__BB1_124;
	st.global.f32 	[%rd9+64], %f280;
$L__BB1_124:
	ld.param.u32 	%r249, [_Z17coefficientKernelPfPKfiii_param_2];
	max.s32 	%r129, %r48, %r33;
	setp.ge.s32 	%p47, %r129, %r249;
	@%p47 bra 	$L__BB1_126;
	st.global.f32 	[%rd9+96], %f279;
$L__BB1_126:
	ld.param.u32 	%r250, [_Z17coefficientKernelPfPKfiii_param_2];
	max.s32 	%r130, %r48, %r34;
	setp.ge.s32 	%p48, %r130, %r250;
	@%p48 bra 	$L__BB1_128;
	st.global.f32 	[%rd9+128], %f278;
$L__BB1_128:
	ld.param.u32 	%r251, [_Z17coefficientKernelPfPKfiii_param_2];
	max.s32 	%r131, %r48, %r35;
	setp.ge.s32 	%p49, %r131, %r251;
	@%p49 bra 	$L__BB1_130;
	st.global.f32 	[%rd9+160], %f277;
$L__BB1_130:
	ld.param.u32 	%r252, [_Z17coefficientKernelPfPKfiii_param_2];
	max.s32 	%r132, %r48, %r36;
	setp.ge.s32 	%p50, %r132, %r252;
	@%p50 bra 	$L__BB1_132;
	st.global.f32 	[%rd9+192], %f276;
$L__BB1_132:
	ld.param.u32 	%r253, [_Z17coefficientKernelPfPKfiii_param_2];
	max.s32 	%r133, %r48, %r37;
	setp.ge.s32 	%p51, %r133, %r253;
	@%p51 bra 	$L__BB1_134;
	st.global.f32 	[%rd9+224], %f275;
$L__BB1_134:
	ld.param.u32 	%r254, [_Z17coefficientKernelPfPKfiii_param_2];
	add.s32 	%r50, %r28, 48;
	add.s32 	%r51, %r42, %r47;
	max.s32 	%r134, %r50, %r78;
	setp.ge.s32 	%p52, %r134, %r254;
	@%p52 bra 	$L__BB1_136;
	add.s32 	%r135, %r78, %r51;
	mul.wide.s32 	%rd56, %r135, 4;
	add.s64 	%rd57, %rd5, %rd56;
	st.global.f32 	[%rd57], %f323;
$L__BB1_136:
	ld.param.u32 	%r255, [_Z17coefficientKernelPfPKfiii_param_2];
	max.s32 	%r136, %r50, %r31;
	setp.ge.s32 	%p53, %r136, %r255;
	cvt.s64.s32 	%rd58, %r51;
	add.s64 	%rd59, %rd2, %rd58;
	shl.b64 	%rd60, %rd59, 2;
	add.s64 	%rd10, %rd5, %rd60;
	@%p53 bra 	$L__BB1_138;
	st.global.f32 	[%rd10+32], %f324;
$L__BB1_138:
	ld.param.u32 	%r256, [_Z17coefficientKernelPfPKfiii_param_2];
	max.s32 	%r137, %r50, %r32;
	setp.ge.s32 	%p54, %r137, %r256;
	@%p54 bra 	$L__BB1_140;
	st.global.f32 	[%rd10+64], %f325;
$L__BB1_140:
	ld.param.u32 	%r257, [_Z17coefficientKernelPfPKfiii_param_2];
	max.s32 	%r138, %r50, %r33;
	setp.ge.s32 	%p55, %r138, %r257;
	@%p55 bra 	$L__BB1_142;
	st.global.f32 	[%rd10+96], %f326;
$L__BB1_142:
	ld.param.u32 	%r258, [_Z17coefficientKernelPfPKfiii_param_2];
	max.s32 	%r139, %r50, %r34;
	setp.ge.s32 	%p56, %r139, %r258;
	@%p56 bra 	$L__BB1_144;
	st.global.f32 	[%rd10+128], %f327;
$L__BB1_144:
	ld.param.u32 	%r259, [_Z17coefficientKernelPfPKfiii_param_2];
	max.s32 	%r140, %r50, %r35;
	setp.ge.s32 	%p57, %r140, %r259;
	@%p57 bra 	$L__BB1_146;
	st.global.f32 	[%rd10+160], %f328;
$L__BB1_146:
	ld.param.u32 	%r260, [_Z17coefficientKernelPfPKfiii_param_2];
	max.s32 	%r141, %r50, %r36;
	setp.ge.s32 	%p58, %r141, %r260;
	@%p58 bra 	$L__BB1_148;
	st.global.f32 	[%rd10+192], %f329;
$L__BB1_148:
	ld.param.u32 	%r261, [_Z17coefficientKernelPfPKfiii_param_2];
	max.s32 	%r142, %r50, %r37;
	setp.ge.s32 	%p59, %r142, %r261;
	@%p59 bra 	$L__BB1_150;
	st.global.f32 	[%rd10+224], %f330;
$L__BB1_150:
	ld.param.u32 	%r262, [_Z17coefficientKernelPfPKfiii_param_2];
	add.s32 	%r52, %r28, 56;
	add.s32 	%r53, %r51, %r39;
	max.s32 	%r143, %r52, %r78;
	setp.ge.s32 	%p60, %r143, %r262;
	@%p60 bra 	$L__BB1_152;
	add.s32 	%r144, %r78, %r53;
	mul.wide.s32 	%rd61, %r144, 4;
	add.s64 	%rd62, %rd5, %rd61;
	st.global.f32 	[%rd62], %f331;
$L__BB1_152:
	ld.param.u32 	%r263, [_Z17coefficientKernelPfPKfiii_param_2];
	max.s32 	%r145, %r52, %r31;
	setp.ge.s32 	%p61, %r145, %r263;
	cvt.s64.s32 	%rd63, %r53;
	add.s64 	%rd64, %rd2, %rd63;
	shl.b64 	%rd65, %rd64, 2;
	add.s64 	%rd11, %rd5, %rd65;
	@%p61 bra 	$L__BB1_154;
	st.global.f32 	[%rd11+32], %f332;
$L__BB1_154:
	ld.param.u32 	%r264, [_Z17coefficientKernelPfPKfiii_param_2];
	max.s32 	%r146, %r52, %r32;
	setp.ge.s32 	%p62, %r146, %r264;
	@%p62 bra 	$L__BB1_156;
	st.global.f32 	[%rd11+64], %f333;
$L__BB1_156:
	ld.param.u32 	%r265, [_Z17coefficientKernelPfPKfiii_param_2];
	max.s32 	%r147, %r52, %r33;
	setp.ge.s32 	%p63, %r147, %r265;
	@%p63 bra 	$L__BB1_158;
	st.global.f32 	[%rd11+96], %f334;
$L__BB1_158:
	ld.param.u32 	%r266, [_Z17coefficientKernelPfPKfiii_param_2];
	max.s32 	%r148, %r52, %r34;
	setp.ge.s32 	%p64, %r148, %r266;
	@%p64 bra 	$L__BB1_160;
	st.global.f32 	[%rd11+128], %f335;
$L__BB1_160:
	ld.param.u32 	%r267, [_Z17coefficientKernelPfPKfiii_param_2];
	max.s32 	%r149, %r52, %r35;
	setp.ge.s32 	%p65, %r149, %r267;
	@%p65 bra 	$L__BB1_162;
	st.global.f32 	[%rd11+160], %f336;
$L__BB1_162:
	ld.param.u32 	%r268, [_Z17coefficientKernelPfPKfiii_param_2];
	max.s32 	%r150, %r52, %r36;
	setp.ge.s32 	%p66, %r150, %r268;
	@%p66 bra 	$L__BB1_164;
	st.global.f32 	[%rd11+192], %f337;
$L__BB1_164:
	ld.param.u32 	%r269, [_Z17coefficientKernelPfPKfiii_param_2];
	max.s32 	%r151, %r52, %r37;
	setp.ge.s32 	%p67, %r151, %r269;
	@%p67 bra 	$L__BB1_166;
	st.global.f32 	[%rd11+224], %f338;
$L__BB1_166:
	ret;

}


// ===== COMPILED SASS (sm_100) =====

	.target	sm_100

	.elftype	@"ET_EXEC"


//--------------------- .note.nv.tkinfo           --------------------------
	.section	.note.nv.tkinfo,"",@"SHT_NOTE"
	.sectionflags	@"SHF_NOTE_NV_TKINFO"
	.tkinfo
        /*0018*/ 	.word	0x00000002
        /*0030*/ 	.string	""
        /*0030*/ 	.string	"ptxas"
        /*0030*/ 	.string	"Cuda compilation tools, release 13.0, V13.0.88"
        /*0030*/ 	.string	"Build cuda_13.0.r13.0/compiler.36424714_0"
        /*0030*/ 	.string	"-arch sm_100 -m 64 "



//--------------------- .note.nv.cuinfo           --------------------------
	.section	.note.nv.cuinfo,"",@"SHT_NOTE"
	.sectionflags	@"SHF_NOTE_NV_CUINFO"
        /*0018*/ 	.short	0x0002
        /*001a*/ 	.short	0x0064
        /*001c*/ 	.short	0x0082
	.zero		2


//--------------------- .nv.info                  --------------------------
	.section	.nv.info,"",@"SHT_CUDA_INFO"
	.align	4


	//----- nvinfo : EIATTR_REGCOUNT
	.align		4
        /*0000*/ 	.byte	0x04, 0x2f
        /*0002*/ 	.short	(.L_1 - .L_0)
	.align		4
.L_0:
        /*0004*/ 	.word	index@(_Z10myppkernelPfPKfiiii)
        /*0008*/ 	.word	0x00000020


	//----- nvinfo : EIATTR_FRAME_SIZE
	.align		4
.L_1:
        /*000c*/ 	.byte	0x04, 0x11
        /*000e*/ 	.short	(.L_3 - .L_2)
	.align		4
.L_2:
        /*0010*/ 	.word	index@(_Z10myppkernelPfPKfiiii)
        /*0014*/ 	.word	0x00000000


	//----- nvinfo : EIATTR_REGCOUNT
	.align		4
.L_3:
        /*0018*/ 	.byte	0x04, 0x2f
        /*001a*/ 	.short	(.L_5 - .L_4)
	.align		4
.L_4:
        /*001c*/ 	.word	index@(_Z17coefficientKernelPfPKfiii)
        /*0020*/ 	.word	0x00000060


	//----- nvinfo : EIATTR_FRAME_SIZE
	.align		4
.L_5:
        /*0024*/ 	.byte	0x04, 0x11
        /*0026*/ 	.short	(.L_7 - .L_6)
	.align		4
.L_6:
        /*0028*/ 	.word	index@(_Z17coefficientKernelPfPKfiii)
        /*002c*/ 	.word	0x00000000


	//----- nvinfo : EIATTR_MIN_STACK_SIZE
	.align		4
.L_7:
        /*0030*/ 	.byte	0x04, 0x12
        /*0032*/ 	.short	(.L_9 - .L_8)
	.align		4
.L_8:
        /*0034*/ 	.word	index@(_Z17coefficientKernelPfPKfiii)
        /*0038*/ 	.word	0x00000000


	//----- nvinfo : EIATTR_MIN_STACK_SIZE
	.align		4
.L_9:
        /*003c*/ 	.byte	0x04, 0x12
        /*003e*/ 	.short	(.L_11 - .L_10)
	.align		4
.L_10:
        /*0040*/ 	.word	index@(_Z10myppkernelPfPKfiiii)
        /*0044*/ 	.word	0x00000000
.L_11:


//--------------------- .nv.compat                --------------------------
	.section	.nv.compat,"",@"SHT_CUDA_COMPAT_INFO"
	.align	4
        /*0000*/ 	.byte	0x02, 0x09, 0x00, 0x00, 0x02, 0x02, 0x01, 0x00, 0x02, 0x05, 0x05, 0x00, 0x03, 0x07, 0x01, 0x01
        /*0010*/ 	.byte	0x02, 0x03, 0x00, 0x00, 0x02, 0x06, 0x01, 0x00, 0x04, 0x0b, 0x08, 0x00, 0x09, 0x00, 0x00, 0x00
        /*0020*/ 	.byte	0x00, 0x00, 0x00, 0x00


//--------------------- .nv.info._Z17coefficientKernelPfPKfiii --------------------------
	.section	.nv.info._Z17coefficientKernelPfPKfiii,"",@"SHT_CUDA_INFO"
	.sectionflags	@""
	.align	4


	//----- nvinfo : EIATTR_CUDA_API_VERSION
	.align		4
        /*0000*/ 	.byte	0x04, 0x37
        /*0002*/ 	.short	(.L_13 - .L_12)
.L_12:
        /*0004*/ 	.word	0x00000082


	//----- nvinfo : EIATTR_KPARAM_INFO
	.align		4
.L_13:
        /*0008*/ 	.byte	0x04, 0x17
        /*000a*/ 	.short	(.L_15 - .L_14)
.L_14:
        /*000c*/ 	.word	0x00000000
        /*0010*/ 	.short	0x0004
        /*0012*/ 	.short	0x0018
        /*0014*/ 	.byte	0x00, 0xf0, 0x11, 0x00


	//----- nvinfo : EIATTR_KPARAM_INFO
	.align		4
.L_15:
        /*0018*/ 	.byte	0x04, 0x17
        /*001a*/ 	.short	(.L_17 - .L_16)
.L_16:
        /*001c*/ 	.word	0x00000000
        /*0020*/ 	.short	0x0003
        /*0022*/ 	.short	0x0014
        /*0024*/ 	.byte	0x00, 0xf0, 0x11, 0x00


	//----- nvinfo : EIATTR_KPARAM_INFO
	.align		4
.L_17:
        /*0028*/ 	.byte	0x04, 0x17
        /*002a*/ 	.short	(.L_19 - .L_18)
.L_18:
        /*002c*/ 	.word	0x00000000
        /*0030*/ 	.short	0x0002
        /*0032*/ 	.short	0x0010
        /*0034*/ 	.byte	0x00, 0xf0, 0x11, 0x00


	//----- nvinfo : EIATTR_KPARAM_INFO
	.align		4
.L_19:
        /*0038*/ 	.byte	0x04, 0x17
        /*003a*/ 	.short	(.L_21 - .L_20)
.L_20:
        /*003c*/ 	.word	0x00000000
        /*0040*/ 	.short	0x0001
        /*0042*/ 	.short	0x0008
        /*0044*/ 	.byte	0x00, 0xf5, 0x21, 0x00


	//----- nvinfo : EIATTR_KPARAM_INFO
	.align		4
.L_21:
        /*0048*/ 	.byte	0x04, 0x17
        /*004a*/ 	.short	(.L_23 - .L_22)
.L_22:
        /*004c*/ 	.word	0x00000000
        /*0050*/ 	.short	0x0000
        /*0052*/ 	.short	0x0000
        /*0054*/ 	.byte	0x00, 0xf5, 0x21, 0x00


	//----- nvinfo : EIATTR_SPARSE_MMA_MASK
	.align		4
.L_23:
        /*0058*/ 	.byte	0x03, 0x50
        /*005a*/ 	.short	0x0000


	//----- nvinfo : EIATTR_MAXREG_COUNT
	.align		4
        /*005c*/ 	.byte	0x03, 0x1b
        /*005e*/ 	.short	0x00ff


	//----- nvinfo : EIATTR_MERCURY_ISA_VERSION
	.align		4
        /*0060*/ 	.byte	0x03, 0x5f
        /*0062*/ 	.short	0x0101


	//----- nvinfo : EIATTR_VRC_CTA_INIT_COUNT
	.align		4
        /*0064*/ 	.byte	0x02, 0x4a
	.zero		1
	.zero		1


	//----- nvinfo : EIATTR_EXIT_INSTR_OFFSETS
	.align		4
        /*0068*/ 	.byte	0x04, 0x1c
        /*006a*/ 	.short	(.L_25 - .L_24)


	//   ....[0]....
.L_24:
        /*006c*/ 	.word	0x000011b0


	//   ....[1]....
        /*0070*/ 	.word	0x000011d0


	//   ....[2]....
        /*0074*/ 	.word	0x00002e60


	//   ....[3]....
        /*0078*/ 	.word	0x00002e80


	//----- nvinfo : EIATTR_CBANK_PARAM_SIZE
	.align		4
.L_25:
        /*007c*/ 	.byte	0x03, 0x19
        /*007e*/ 	.short	0x001c


	//----- nvinfo : EIATTR_PARAM_CBANK
	.align		4
        /*0080*/ 	.byte	0x04, 0x0a
        /*0082*/ 	.short	(.L_27 - .L_26)
	.align		4
.L_26:
        /*0084*/ 	.word	index@(.nv.constant0._Z17coefficientKernelPfPKfiii)
        /*0088*/ 	.short	0x0380
        /*008a*/ 	.short	0x001c


	//----- nvinfo : EIATTR_SW_WAR
	.align		4
.L_27:
        /*008c*/ 	.byte	0x04, 0x36
        /*008e*/ 	.short	(.L_29 - .L_28)
.L_28:
        /*0090*/ 	.word	0x00000008
.L_29:


//--------------------- .nv.info._Z10myppkernelPfPKfiiii --------------------------
	.section	.nv.info._Z10myppkernelPfPKfiiii,"",@"SHT_CUDA_INFO"
	.sectionflags	@""
	.align	4


	//----- nvinfo : EIATTR_CUDA_API_VERSION
	.align		4
        /*0000*/ 	.byte	0x04, 0x37
        /*0002*/ 	.short	(.L_31 - .L_30)
.L_30:
        /*0004*/ 	.word	0x00000082


	//----- nvinfo : EIATTR_KPARAM_INFO
	.align		4
.L_31:
        /*0008*/ 	.byte	0x04, 0x17
        /*000a*/ 	.short	(.L_33 - .L_32)
.L_32:
        /*000c*/ 	.word	0x00000000
        /*0010*/ 	.short	0x0005
        /*0012*/ 	.short	0x001c
        /*0014*/ 	.byte	0x00, 0xf0, 0x11, 0x00


	//----- nvinfo : EIATTR_KPARAM_INFO
	.align		4
.L_33:
        /*0018*/ 	.byte	0x04, 0x17
        /*001a*/ 	.short	(.L_35 - .L_34)
.L_34:
        /*001c*/ 	.word	0x00000000
        /*0020*/ 	.short	0x0004
        /*0022*/ 	.short	0x0018
        /*0024*/ 	.byte	0x00, 0xf0, 0x11, 0x00


	//----- nvinfo : EIATTR_KPARAM_INFO
	.align		4
.L_35:
        /*0028*/ 	.byte	0x04, 0x17
        /*002a*/ 	.short	(.L_37 - .L_36)
.L_36:
        /*002c*/ 	.word	0x00000000
        /*0030*/ 	.short	0x0003
        /*0032*/ 	.short	0x0014
        /*0034*/ 	.byte	0x00, 0xf0, 0x11, 0x00


	//----- nvinfo : EIATTR_KPARAM_INFO
	.align		4
.L_37:
        /*0038*/ 	.byte	0x04, 0x17
        /*003a*/ 	.short	(.L_39 - .L_38)
.L_38:
        /*003c*/ 	.word	0x00000000
        /*0040*/ 	.short	0x0002
        /*0042*/ 	.short	0x0010
        /*0044*/ 	.byte	0x00, 0xf0, 0x11, 0x00


	//----- nvinfo : EIATTR_KPARAM_INFO
	.align		4
.L_39:
        /*0048*/ 	.byte	0x04, 0x17
        /*004a*/ 	.short	(.L_41 - .L_40)
.L_40:
        /*004c*/ 	.word	0x00000000
        /*0050*/ 	.short	0x0001
        /*0052*/ 	.short	0x0008
        /*0054*/ 	.byte	0x00, 0xf5, 0x21, 0x00


	//----- nvinfo : EIATTR_KPARAM_INFO
	.align		4
.L_41:
        /*0058*/ 	.byte	0x04, 0x17
        /*005a*/ 	.short	(.L_43 - .L_42)
.L_42:
        /*005c*/ 	.word	0x00000000
        /*0060*/ 	.short	0x0000
        /*0062*/ 	.short	0x0000
        /*0064*/ 	.byte	0x00, 0xf5, 0x21, 0x00


	//----- nvinfo : EIATTR_SPARSE_MMA_MASK
	.align		4
.L_43:
        /*0068*/ 	.byte	0x03, 0x50
        /*006a*/ 	.short	0x0000


	//----- nvinfo : EIATTR_MAXREG_COUNT
	.align		4
        /*006c*/ 	.byte	0x03, 0x1b
        /*006e*/ 	.short	0x00ff


	//----- nvinfo : EIATTR_MERCURY_ISA_VERSION
	.align		4
        /*0070*/ 	.byte	0x03, 0x5f
        /*0072*/ 	.short	0x0101


	//----- nvinfo : EIATTR_VRC_CTA_INIT_COUNT
	.align		4
        /*0074*/ 	.byte	0x02, 0x4a
	.zero		1
	.zero		1


	//----- nvinfo : EIATTR_EXIT_INSTR_OFFSETS
	.align		4
        /*0078*/ 	.byte	0x04, 0x1c
        /*007a*/ 	.short	(.L_45 - .L_44)


	//   ....[0]....
.L_44:
        /*007c*/ 	.word	0x00000030


	//   ....[1]....
        /*0080*/ 	.word	0x00000690


	//   ....[2]....
        /*0084*/ 	.word	0x000009e0


	//   ....[3]....
        /*0088*/ 	.word	0x00000c30


	//   ....[4]....
        /*008c*/ 	.word	0x00000d20


	//----- nvinfo : EIATTR_CRS_STACK_SIZE
	.align		4
.L_45:
        /*0090*/ 	.byte	0x04, 0x1e
        /*0092*/ 	.short	(.L_47 - .L_46)
.L_46:
        /*0094*/ 	.word	0x00000000


	//----- nvinfo : EIATTR_CBANK_PARAM_SIZE
	.align		4
.L_47:
        /*0098*/ 	.byte	0x03, 0x19
        /*009a*/ 	.short	0x0020


	//----- nvinfo : EIATTR_PARAM_CBANK
	.align		4
        /*009c*/ 	.byte	0x04, 0x0a
        /*009e*/ 	.short	(.L_49 - .L_48)
	.align		4
.L_48:
        /*00a0*/ 	.word	index@(.nv.constant0._Z10myppkernelPfPKfiiii)
        /*00a4*/ 	.short	0x0380
        /*00a6*/ 	.short	0x0020


	//----- nvinfo : EIATTR_SW_WAR
	.align		4
.L_49:
        /*00a8*/ 	.byte	0x04, 0x36
        /*00aa*/ 	.short	(.L_51 - .L_50)
.L_50:
        /*00ac*/ 	.word	0x00000008
.L_51:


//--------------------- .nv.callgraph             --------------------------
	.section	.nv.callgraph,"",@"SHT_CUDA_CALLGRAPH"
	.align	4
	.sectionentsize	8
	.align		4
        /*0000*/ 	.word	0x00000000
	.align		4
        /*0004*/ 	.word	0xffffffff
	.align		4
        /*0008*/ 	.word	0x00000000
	.align		4
        /*000c*/ 	.word	0xfffffffe
	.align		4
        /*0010*/ 	.word	0x00000000
	.align		4
        /*0014*/ 	.word	0xfffffffd
	.align		4
        /*0018*/ 	.word	0x00000000
	.align		4
        /*001c*/ 	.word	0xfffffffc


//--------------------- .text._Z17coefficientKernelPfPKfiii --------------------------
	.section	.text._Z17coefficientKernelPfPKfiii,"ax",@progbits
	.align	128
        .global         _Z17coefficientKernelPfPKfiii
        .type           _Z17coefficientKernelPfPKfiii,@function
        .size           _Z17coefficientKernelPfPKfiii,(.L_x_13 - _Z17coefficientKernelPfPKfiii)
        .other          _Z17coefficientKernelPfPKfiii,@"STO_CUDA_ENTRY STV_DEFAULT"
_Z17coefficientKernelPfPKfiii:
.text._Z17coefficientKernelPfPKfiii:
[----:B------:R-:W-:Y:S01]  /*0000*/  LDC R1, c[0x0][0x37c] ;  /* 0x0000df00ff017b82 */ /* 0x000fe20000000800 */
[----:B------:R-:W0:Y:S01]  /*0010*/  S2R R7, SR_CTAID.X ;  /* 0x0000000000077919 */ /* 0x000e220000002500 */
[----:B------:R-:W1:Y:S01]  /*0020*/  LDCU.64 UR6, c[0x0][0x358] ;  /* 0x00006b00ff0677ac */ /* 0x000e620008000a00 */
[----:B------:R-:W0:Y:S01]  /*0030*/  S2R R4, SR_CTAID.Y ;  /* 0x0000000000047919 */ /* 0x000e220000002600 */
[----:B------:R-:W2:Y:S01]  /*0040*/  S2R R50, SR_TID.X ;  /* 0x0000000000327919 */ /* 0x000ea20000002100 */
[----:B------:R-:W3:Y:S01]  /*0050*/  S2R R5, SR_TID.Y ;  /* 0x0000000000057919 */ /* 0x000ee20000002200 */
[----:B0-----:R-:W-:-:S13]  /*0060*/  ISETP.GT.U32.AND P0, PT, R7, R4, PT ;  /* 0x000000040700720c */ /* 0x001fda0003f04070 */
[----:B-123--:R-:W-:Y:S05]  /*0070*/  @!P0 BRA `(.L_x_0) ;  /* 0x0000001000588947 */ /* 0x00efea0003800000 */
[----:B------:R-:W0:Y:S01]  /*0080*/  LDC R0, c[0x0][0x390] ;  /* 0x0000e400ff007b82 */ /* 0x000e220000000800 */
[----:B------:R-:W-:Y:S01]  /*0090*/  IMAD R13, R7, 0x40, R50 ;  /* 0x00000040070d7824 */ /* 0x000fe200078e0232 */
[----:B------:R-:W1:Y:S01]  /*00a0*/  LDCU.64 UR4, c[0x0][0x380] ;  /* 0x00007000ff0477ac */ /* 0x000e620008000a00 */
[----:B------:R-:W-:Y:S02]  /*00b0*/  IMAD R2, R4, 0x40, R5 ;  /* 0x0000004004027824 */ /* 0x000fe400078e0205 */
[C---:B------:R-:W-:Y:S02]  /*00c0*/  VIADD R23, R13.reuse, 0x8 ;  /* 0x000000080d177836 */ /* 0x040fe40000000000 */
[C---:B------:R-:W-:Y:S01]  /*00d0*/  VIADD R7, R2.reuse, 0x8 ;  /* 0x0000000802077836 */ /* 0x040fe20000000000 */
[C---:B------:R-:W-:Y:S01]  /*00e0*/  VIMNMX R3, PT, PT, R13.reuse, R2, !PT ;  /* 0x000000020d037248 */ /* 0x040fe20007fe0100 */
[C---:B------:R-:W-:Y:S01]  /*00f0*/  VIADD R6, R2.reuse, 0x10 ;  /* 0x0000001002067836 */ /* 0x040fe20000000000 */
[C---:B------:R-:W-:Y:S01]  /*0100*/  VIMNMX R17, PT, PT, R2.reuse, R23, !PT ;  /* 0x0000001702117248 */ /* 0x040fe20007fe0100 */
[----:B------:R-:W-:Y:S01]  /*0110*/  VIADD R8, R2, 0x20 ;  /* 0x0000002002087836 */ /* 0x000fe20000000000 */
[C---:B------:R-:W-:Y:S01]  /*0120*/  VIMNMX R9, PT, PT, R13.reuse, R7, !PT ;  /* 0x000000070d097248 */ /* 0x040fe20007fe0100 */
[----:B------:R-:W-:Y:S01]  /*0130*/  VIADD R12, R13, 0x10 ;  /* 0x000000100d0c7836 */ /* 0x000fe20000000000 */
[----:B------:R-:W-:-:S02]  /*0140*/  VIMNMX R25, PT, PT, R6, R23, !PT ;  /* 0x0000001706197248 */ /* 0x000fc40007fe0100 */
[-C--:B0-----:R-:W-:Y:S01]  /*0150*/  ISETP.GE.AND P2, PT, R3, R0.reuse, PT ;  /* 0x000000000300720c */ /* 0x081fe20003f46270 */
[----:B------:R-:W-:Y:S01]  /*0160*/  VIADD R3, R2, 0x18 ;  /* 0x0000001802037836 */ /* 0x000fe20000000000 */
[-C--:B------:R-:W-:Y:S01]  /*0170*/  ISETP.GE.AND P0, PT, R9, R0.reuse, PT ;  /* 0x000000000900720c */ /* 0x080fe20003f06270 */
[C---:B------:R-:W-:Y:S01]  /*0180*/  IMAD R29, R13.reuse, R0, RZ ;  /* 0x000000000d1d7224 */ /* 0x040fe200078e02ff */
[C---:B------:R-:W-:Y:S02]  /*0190*/  VIMNMX R9, PT, PT, R13.reuse, R6, !PT ;  /* 0x000000060d097248 */ /* 0x040fe40007fe0100 */
[----:B------:R-:W-:Y:S02]  /*01a0*/  VIMNMX R11, PT, PT, R13, R3, !PT ;  /* 0x000000030d0b7248 */ /* 0x000fe40007fe0100 */
[-C--:B------:R-:W-:Y:S01]  /*01b0*/  ISETP.GE.AND P6, PT, R9, R0.reuse, PT ;  /* 0x000000000900720c */ /* 0x080fe20003fc6270 */
[----:B------:R-:W-:Y:S01]  /*01c0*/  IMAD.IADD R9, R29, 0x1, R5 ;  /* 0x000000011d097824 */ /* 0x000fe200078e0205 */
[----:B------:R-:W-:-:S02]  /*01d0*/  ISETP.GE.AND P5, PT, R11, R0, PT ;  /* 0x000000000b00720c */ /* 0x000fc40003fa6270 */
[----:B------:R-:W-:Y:S01]  /*01e0*/  VIMNMX R11, PT, PT, R13, R8, !PT ;  /* 0x000000080d0b7248 */ /* 0x000fe20007fe0100 */
[----:B------:R-:W0:Y:S01]  /*01f0*/  @!P2 LDC.64 R14, c[0x0][0x380] ;  /* 0x0000e000ff0eab82 */ /* 0x000e220000000a00 */
[----:B------:R-:W-:Y:S01]  /*0200*/  IADD3 R10, P4, PT, R2, R29, RZ ;  /* 0x0000001d020a7210 */ /* 0x000fe20007f9e0ff */
[----:B------:R-:W-:Y:S01]  /*0210*/  IMAD R31, R4, 0x40, R9 ;  /* 0x00000040041f7824 */ /* 0x000fe200078e0209 */
[-C--:B------:R-:W-:Y:S01]  /*0220*/  ISETP.GE.AND P1, PT, R17, R0.reuse, PT ;  /* 0x000000001100720c */ /* 0x080fe20003f26270 */
[C---:B------:R-:W-:Y:S01]  /*0230*/  VIADD R9, R2.reuse, 0x30 ;  /* 0x0000003002097836 */ /* 0x040fe20000000000 */
[----:B------:R-:W-:Y:S01]  /*0240*/  ISETP.GE.AND P3, PT, R11, R0, PT ;  /* 0x000000000b00720c */ /* 0x000fe20003f66270 */
[----:B------:R-:W-:Y:S01]  /*0250*/  VIADD R11, R2, 0x28 ;  /* 0x00000028020b7836 */ /* 0x000fe20000000000 */
[----:B------:R-:W-:Y:S01]  /*0260*/  LEA.HI.X.SX32 R17, R29, RZ, 0x1, P4 ;  /* 0x000000ff1d117211 */ /* 0x000fe200020f0eff */
[----:B------:R-:W-:Y:S01]  /*0270*/  IMAD R29, R0, 0x10, R29 ;  /* 0x00000010001d7824 */ /* 0x000fe200078e021d */
[----:B-1----:R-:W-:-:S02]  /*0280*/  LEA R16, P4, R10, UR4, 0x2 ;  /* 0x000000040a107c11 */ /* 0x002fc4000f8810ff */
[C---:B------:R-:W-:Y:S02]  /*0290*/  VIMNMX R19, PT, PT, R13.reuse, R11, !PT ;  /* 0x0000000b0d137248 */ /* 0x040fe40007fe0100 */
[----:B------:R-:W-:Y:S01]  /*02a0*/  LEA.HI.X R17, R10, UR5, R17, 0x2, P4 ;  /* 0x000000050a117c11 */ /* 0x000fe2000a0f1411 */
[----:B------:R-:W-:Y:S01]  /*02b0*/  VIADD R10, R2, 0x38 ;  /* 0x00000038020a7836 */ /* 0x000fe20000000000 */
[----:B------:R-:W-:Y:S02]  /*02c0*/  VIMNMX R21, PT, PT, R13, R9, !PT ;  /* 0x000000090d157248 */ /* 0x000fe40007fe0100 */
[----:B------:R-:W-:Y:S02]  /*02d0*/  VIMNMX R33, PT, PT, R9, R23, !PT ;  /* 0x0000001709217248 */ /* 0x000fe40007fe0100 */
[----:B------:R-:W-:Y:S02]  /*02e0*/  ISETP.GE.AND P4, PT, R21, R0, PT ;  /* 0x000000001500720c */ /* 0x000fe40003f86270 */
[----:B------:R-:W1:Y:S01]  /*02f0*/  @!P1 LDC.64 R20, c[0x0][0x380] ;  /* 0x0000e000ff149b82 */ /* 0x000e620000000a00 */
[----:B0-----:R-:W-:-:S04]  /*0300*/  @!P2 IMAD.WIDE R14, R31, 0x4, R14 ;  /* 0x000000041f0ea825 */ /* 0x001fc800078e020e */
[----:B------:R-:W-:Y:S01]  /*0310*/  IMAD R31, R0, 0x10, R31 ;  /* 0x00000010001f7824 */ /* 0x000fe200078e021f */
[----:B------:R0:W-:Y:S01]  /*0320*/  @!P2 STG.E desc[UR6][R14.64], RZ ;  /* 0x000000ff0e00a986 */ /* 0x0001e2000c101906 */
[----:B------:R-:W-:Y:S02]  /*0330*/  ISETP.GE.AND P2, PT, R19, R0, PT ;  /* 0x000000001300720c */ /* 0x000fe40003f46270 */
[----:B------:R-:W-:Y:S01]  /*0340*/  VIMNMX R19, PT, PT, R13, R10, !PT ;  /* 0x0000000a0d137248 */ /* 0x000fe20007fe0100 */
[----:B------:R-:W-:Y:S03]  /*0350*/  @!P0 STG.E desc[UR6][R16.64+0x20], RZ ;  /* 0x000020ff10008986 */ /* 0x000fe6000c101906 */
[----:B------:R-:W-:Y:S01]  /*0360*/  ISETP.GE.AND P0, PT, R19, R0, PT ;  /* 0x000000001300720c */ /* 0x000fe20003f06270 */
[----:B------:R-:W-:Y:S01]  /*0370*/  @!P6 STG.E desc[UR6][R16.64+0x40], RZ ;  /* 0x000040ff1000e986 */ /* 0x000fe2000c101906 */
[----:B------:R-:W-:-:S02]  /*0380*/  VIMNMX R19, PT, PT, R7, R23, !PT ;  /* 0x0000001707137248 */ /* 0x000fc40007fe0100 */
[-C--:B0-----:R-:W-:Y:S01]  /*0390*/  VIMNMX R15, PT, PT, R3, R23.reuse, !PT ;  /* 0x00000017030f7248 */ /* 0x081fe20007fe0100 */
[----:B------:R-:W-:Y:S01]  /*03a0*/  @!P3 STG.E desc[UR6][R16.64+0x80], RZ ;  /* 0x000080ff1000b986 */ /* 0x000fe2000c101906 */
[----:B------:R-:W-:Y:S02]  /*03b0*/  ISETP.GE.AND P6, PT, R19, R0, PT ;  /* 0x000000001300720c */ /* 0x000fe40003fc6270 */
[----:B------:R-:W-:Y:S01]  /*03c0*/  VIMNMX R19, PT, PT, R2, R12, !PT ;  /* 0x0000000c02137248 */ /* 0x000fe20007fe0100 */
[----:B------:R-:W-:Y:S01]  /*03d0*/  @!P5 STG.E desc[UR6][R16.64+0x60], RZ ;  /* 0x000060ff1000d986 */ /* 0x000fe2000c101906 */
[-C--:B------:R-:W-:Y:S01]  /*03e0*/  ISETP.GE.AND P5, PT, R25, R0.reuse, PT ;  /* 0x000000001900720c */ /* 0x080fe20003fa6270 */
[-C--:B------:R-:W-:Y:S01]  /*03f0*/  IMAD R25, R23, R0.reuse, RZ ;  /* 0x0000000017197224 */ /* 0x080fe200078e02ff */
[-C--:B------:R-:W-:Y:S01]  /*0400*/  ISETP.GE.AND P3, PT, R19, R0.reuse, PT ;  /* 0x000000001300720c */ /* 0x080fe20003f66270 */
[----:B------:R-:W-:Y:S01]  /*0410*/  @!P2 STG.E desc[UR6][R16.64+0xa0], RZ ;  /* 0x0000a0ff1000a986 */ /* 0x000fe2000c101906 */
[-C--:B------:R-:W-:Y:S01]  /*0420*/  ISETP.GE.AND P2, PT, R15, R0.reuse, PT ;  /* 0x000000000f00720c */ /* 0x080fe20003f46270 */
[----:B------:R-:W-:Y:S01]  /*0430*/  IMAD.IADD R5, R25, 0x1, R5 ;  /* 0x0000000119057824 */ /* 0x000fe200078e0205 */
[----:B------:R-:W-:Y:S01]  /*0440*/  VIMNMX R15, PT, PT, R8, R23, !PT ;  /* 0x00000017080f7248 */ /* 0x000fe20007fe0100 */
[----:B------:R-:W-:Y:S02]  /*0450*/  @!P0 STG.E desc[UR6][R16.64+0xe0], RZ ;  /* 0x0000e0ff10008986 */ /* 0x000fe4000c101906 */
[----:B------:R-:W-:Y:S01]  /*0460*/  IMAD R27, R4, 0x40, R5 ;  /* 0x00000040041b7824 */ /* 0x000fe200078e0205 */
[-C--:B------:R-:W-:Y:S01]  /*0470*/  ISETP.GE.AND P0, PT, R15, R0.reuse, PT ;  /* 0x000000000f00720c */ /* 0x080fe20003f06270 */
[----:B------:R0:W-:Y:S01]  /*0480*/  @!P4 STG.E desc[UR6][R16.64+0xc0], RZ ;  /* 0x0000c0ff1000c986 */ /* 0x0001e2000c101906 */
[----:B------:R-:W-:Y:S01]  /*0490*/  IADD3 R19, P4, PT, R2, R25, RZ ;  /* 0x0000001902137210 */ /* 0x000fe20007f9e0ff */
[----:B-1----:R-:W-:Y:S01]  /*04a0*/  @!P1 IMAD.WIDE R4, R27, 0x4, R20 ;  /* 0x000000041b049825 */ /* 0x002fe200078e0214 */
[-C--:B------:R-:W-:Y:S01]  /*04b0*/  VIMNMX R21, PT, PT, R11, R23.reuse, !PT ;  /* 0x000000170b157248 */ /* 0x080fe20007fe0100 */
[----:B------:R-:W1:Y:S01]  /*04c0*/  @!P3 LDC.64 R14, c[0x0][0x380] ;  /* 0x0000e000ff0ebb82 */ /* 0x000e620000000a00 */
[----:B------:R-:W-:Y:S01]  /*04d0*/  LEA.HI.X.SX32 R22, R25, RZ, 0x1, P4 ;  /* 0x000000ff19167211 */ /* 0x000fe200020f0eff */
[----:B------:R-:W-:Y:S01]  /*04e0*/  VIADD R20, R13, 0x18 ;  /* 0x000000180d147836 */ /* 0x000fe20000000000 */
[----:B------:R-:W-:Y:S01]  /*04f0*/  LEA R18, P4, R19, UR4, 0x2 ;  /* 0x0000000413127c11 */ /* 0x000fe2000f8810ff */
[----:B------:R2:W-:Y:S01]  /*0500*/  @!P1 STG.E desc[UR6][R4.64], RZ ;  /* 0x000000ff04009986 */ /* 0x0005e2000c101906 */
[----:B------:R-:W-:Y:S01]  /*0510*/  ISETP.GE.AND P1, PT, R21, R0, PT ;  /* 0x000000001500720c */ /* 0x000fe20003f26270 */
[C---:B------:R-:W-:Y:S01]  /*0520*/  IMAD R25, R0.reuse, 0x10, R25 ;  /* 0x0000001000197824 */ /* 0x040fe200078e0219 */
[----:B------:R-:W-:Y:S01]  /*0530*/  LEA.HI.X R19, R19, UR5, R22, 0x2, P4 ;  /* 0x0000000513137c11 */ /* 0x000fe2000a0f1416 */
[----:B------:R-:W-:Y:S01]  /*0540*/  IMAD R27, R0, 0x10, R27 ;  /* 0x00000010001b7824 */ /* 0x000fe200078e021b */
[----:B------:R-:W-:-:S02]  /*0550*/  VIMNMX R23, PT, PT, R10, R23, !PT ;  /* 0x000000170a177248 */ /* 0x000fc40007fe0100 */
[----:B------:R-:W-:Y:S01]  /*0560*/  ISETP.GE.AND P4, PT, R33, R0, PT ;  /* 0x000000002100720c */ /* 0x000fe20003f86270 */
[----:B------:R-:W-:Y:S01]  /*0570*/  @!P6 STG.E desc[UR6][R18.64+0x20], RZ ;  /* 0x000020ff1200e986 */ /* 0x000fe2000c101906 */
[----:B0-----:R-:W-:Y:S02]  /*0580*/  VIMNMX R17, PT, PT, R7, R12, !PT ;  /* 0x0000000c07117248 */ /* 0x001fe40007fe0100 */
[-C--:B------:R-:W-:Y:S01]  /*0590*/  ISETP.GE.AND P6, PT, R23, R0.reuse, PT ;  /* 0x000000001700720c */ /* 0x080fe20003fc6270 */
[----:B------:R-:W-:Y:S01]  /*05a0*/  @!P5 STG.E desc[UR6][R18.64+0x40], RZ ;  /* 0x000040ff1200d986 */ /* 0x000fe2000c101906 */
[----:B------:R-:W-:Y:S02]  /*05b0*/  ISETP.GE.AND P5, PT, R17, R0, PT ;  /* 0x000000001100720c */ /* 0x000fe40003fa6270 */
[----:B--2---:R-:W-:Y:S01]  /*05c0*/  VIMNMX R5, PT, PT, R3, R12, !PT ;  /* 0x0000000c03057248 */ /* 0x004fe20007fe0100 */
[----:B------:R-:W-:Y:S01]  /*05d0*/  @!P0 STG.E desc[UR6][R18.64+0x80], RZ ;  /* 0x000080ff12008986 */ /* 0x000fe2000c101906 */
[----:B------:R-:W-:-:S02]  /*05e0*/  VIMNMX R17, PT, PT, R2, R20, !PT ;  /* 0x0000001402117248 */ /* 0x000fc40007fe0100 */
[-C--:B------:R-:W-:Y:S01]  /*05f0*/  ISETP.GE.AND P0, PT, R5, R0.reuse, PT ;  /* 0x000000000500720c */ /* 0x080fe20003f06270 */
[----:B------:R-:W-:Y:S01]  /*0600*/  @!P1 STG.E desc[UR6][R18.64+0xa0], RZ ;  /* 0x0000a0ff12009986 */ /* 0x000fe2000c101906 */
[----:B------:R-:W-:Y:S01]  /*0610*/  ISETP.GE.AND P1, PT, R17, R0, PT ;  /* 0x000000001100720c */ /* 0x000fe20003f26270 */
[----:B-1----:R-:W-:Y:S01]  /*0620*/  @!P3 IMAD.WIDE R4, R31, 0x4, R14 ;  /* 0x000000041f04b825 */ /* 0x002fe200078e020e */
[-C--:B------:R-:W-:Y:S01]  /*0630*/  VIMNMX R21, PT, PT, R6, R12.reuse, !PT ;  /* 0x0000000c06157248 */ /* 0x080fe20007fe0100 */
[----:B------:R-:W-:Y:S01]  /*0640*/  @!P4 STG.E desc[UR6][R18.64+0xc0], RZ ;  /* 0x0000c0ff1200c986 */ /* 0x000fe2000c101906 */
[----:B------:R-:W-:Y:S01]  /*0650*/  IADD3 R16, P4, PT, R2, R29, RZ ;  /* 0x0000001d02107210 */ /* 0x000fe20007f9e0ff */
[----:B------:R-:W-:Y:S01]  /*0660*/  IMAD R31, R0, 0x10, R31 ;  /* 0x00000010001f7824 */ /* 0x000fe200078e021f */
[-C--:B------:R-:W-:Y:S01]  /*0670*/  VIMNMX R15, PT, PT, R8, R12.reuse, !PT ;  /* 0x0000000c080f7248 */ /* 0x080fe20007fe0100 */
[----:B------:R-:W-:Y:S01]  /*0680*/  @!P2 STG.E desc[UR6][R18.64+0x60], RZ ;  /* 0x000060ff1200a986 */ /* 0x000fe2000c101906 */
[----:B------:R-:W-:Y:S01]  /*0690*/  LEA.HI.X.SX32 R23, R29, RZ, 0x1, P4 ;  /* 0x000000ff1d177211 */ /* 0x000fe200020f0eff */
[----:B------:R-:W-:Y:S01]  /*06a0*/  IMAD R29, R0, 0x10, R29 ;  /* 0x00000010001d7824 */ /* 0x000fe200078e021d */
[----:B------:R-:W-:Y:S01]  /*06b0*/  VIMNMX R17, PT, PT, R11, R12, !PT ;  /* 0x0000000c0b117248 */ /* 0x000fe20007fe0100 */
[----:B------:R-:W-:Y:S01]  /*06c0*/  @!P6 STG.E desc[UR6][R18.64+0xe0], RZ ;  /* 0x0000e0ff1200e986 */ /* 0x000fe2000c101906 */
[----:B------:R-:W-:-:S02]  /*06d0*/  ISETP.GE.AND P2, PT, R21, R0, PT ;  /* 0x000000001500720c */ /* 0x000fc40003f46270 */
[----:B------:R-:W-:Y:S01]  /*06e0*/  ISETP.GE.AND P6, PT, R15, R0, PT ;  /* 0x000000000f00720c */ /* 0x000fe20003fc6270 */
[----:B------:R0:W-:Y:S01]  /*06f0*/  @!P3 STG.E desc[UR6][R4.64], RZ ;  /* 0x000000ff0400b986 */ /* 0x0001e2000c101906 */
[C---:B------:R-:W-:Y:S02]  /*0700*/  LEA R14, P3, R16.reuse, UR4, 0x2 ;  /* 0x00000004100e7c11 */ /* 0x040fe4000f8610ff */
[----:B------:R-:W-:Y:S02]  /*0710*/  VIMNMX R21, PT, PT, R9, R12, !PT ;  /* 0x0000000c09157248 */ /* 0x000fe40007fe0100 */
[----:B------:R-:W-:Y:S02]  /*0720*/  LEA.HI.X R15, R16, UR5, R23, 0x2, P3 ;  /* 0x00000005100f7c11 */ /* 0x000fe400098f1417 */
[----:B------:R-:W-:Y:S02]  /*0730*/  ISETP.GE.AND P4, PT, R17, R0, PT ;  /* 0x000000001100720c */ /* 0x000fe40003f86270 */
[----:B------:R-:W-:Y:S01]  /*0740*/  VIMNMX R17, PT, PT, R10, R12, !PT ;  /* 0x0000000c0a117248 */ /* 0x000fe20007fe0100 */
[----:B0-----:R-:W0:Y:S01]  /*0750*/  @!P1 LDC.64 R4, c[0x0][0x380] ;  /* 0x0000e000ff049b82 */ /* 0x001e220000000a00 */
[-C--:B------:R-:W-:Y:S01]  /*0760*/  ISETP.GE.AND P3, PT, R21, R0.reuse, PT ;  /* 0x000000001500720c */ /* 0x080fe20003f66270 */
[----:B------:R-:W-:Y:S01]  /*0770*/  @!P5 STG.E desc[UR6][R14.64+0x20], RZ ;  /* 0x000020ff0e00d986 */ /* 0x000fe2000c101906 */
[----:B------:R-:W-:Y:S01]  /*0780*/  ISETP.GE.AND P5, PT, R17, R0, PT ;  /* 0x000000001100720c */ /* 0x000fe20003fa6270 */
[----:B------:R-:W-:Y:S01]  /*0790*/  VIADD R12, R13, 0x20 ;  /* 0x000000200d0c7836 */ /* 0x000fe20000000000 */
[-C--:B------:R-:W-:Y:S01]  /*07a0*/  VIMNMX R17, PT, PT, R6, R20.reuse, !PT ;  /* 0x0000001406117248 */ /* 0x080fe20007fe0100 */
[----:B------:R-:W-:Y:S01]  /*07b0*/  @!P0 STG.E desc[UR6][R14.64+0x60], RZ ;  /* 0x000060ff0e008986 */ /* 0x000fe2000c101906 */
[----:B------:R-:W-:-:S02]  /*07c0*/  VIMNMX R19, PT, PT, R7, R20, !PT ;  /* 0x0000001407137248 */ /* 0x000fc40007fe0100 */
[----:B------:R-:W-:Y:S01]  /*07d0*/  ISETP.GE.AND P0, PT, R17, R0, PT ;  /* 0x000000001100720c */ /* 0x000fe20003f06270 */
[----:B------:R-:W-:Y:S01]  /*07e0*/  @!P4 STG.E desc[UR6][R14.64+0xa0], RZ ;  /* 0x0000a0ff0e00c986 */ /* 0x000fe2000c101906 */
[----:B------:R-:W-:Y:S02]  /*07f0*/  VIMNMX R17, PT, PT, R2, R12, !PT ;  /* 0x0000000c02117248 */ /* 0x000fe40007fe0100 */
[----:B------:R-:W-:Y:S01]  /*0800*/  VIMNMX R21, PT, PT, R9, R20, !PT ;  /* 0x0000001409157248 */ /* 0x000fe20007fe0100 */
[----:B------:R-:W-:Y:S01]  /*0810*/  @!P2 STG.E desc[UR6][R14.64+0x40], RZ ;  /* 0x000040ff0e00a986 */ /* 0x000fe2000c101906 */
[-C--:B------:R-:W-:Y:S02]  /*0820*/  ISETP.GE.AND P4, PT, R17, R0.reuse, PT ;  /* 0x000000001100720c */ /* 0x080fe40003f86270 */
[----:B------:R-:W-:Y:S01]  /*0830*/  ISETP.GE.AND P2, PT, R19, R0, PT ;  /* 0x000000001300720c */ /* 0x000fe20003f46270 */
[----:B------:R-:W-:Y:S01]  /*0840*/  @!P3 STG.E desc[UR6][R14.64+0xc0], RZ ;  /* 0x0000c0ff0e00b986 */ /* 0x000fe2000c101906 */
[----:B------:R-:W-:-:S02]  /*0850*/  VIMNMX R19, PT, PT, R3, R20, !PT ;  /* 0x0000001403137248 */ /* 0x000fc40007fe0100 */
[----:B------:R-:W-:Y:S01]  /*0860*/  IADD3 R18, P3, PT, R2, R25, RZ ;  /* 0x0000001902127210 */ /* 0x000fe20007f7e0ff */
[----:B------:R-:W-:Y:S01]  /*0870*/  @!P6 STG.E desc[UR6][R14.64+0x80], RZ ;  /* 0x000080ff0e00e986 */ /* 0x000fe2000c101906 */
[----:B------:R-:W-:Y:S01]  /*0880*/  ISETP.GE.AND P6, PT, R19, R0, PT ;  /* 0x000000001300720c */ /* 0x000fe20003fc6270 */
[----:B0-----:R-:W-:Y:S01]  /*0890*/  @!P1 IMAD.WIDE R4, R27, 0x4, R4 ;  /* 0x000000041b049825 */ /* 0x001fe200078e0204 */
[-C--:B------:R-:W-:Y:S01]  /*08a0*/  VIMNMX R17, PT, PT, R8, R20.reuse, !PT ;  /* 0x0000001408117248 */ /* 0x080fe20007fe0100 */
[----:B------:R0:W-:Y:S01]  /*08b0*/  @!P5 STG.E desc[UR6][R14.64+0xe0], RZ ;  /* 0x0000e0ff0e00d986 */ /* 0x0001e2000c101906 */
[----:B------:R-:W-:Y:S01]  /*08c0*/  LEA.HI.X.SX32 R23, R25, RZ, 0x1, P3 ;  /* 0x000000ff19177211 */ /* 0x000fe200018f0eff */
[----:B------:R-:W-:Y:S01]  /*08d0*/  IMAD R25, R0, 0x10, R25 ;  /* 0x0000001000197824 */ /* 0x000fe200078e0219 */
[----:B------:R-:W-:Y:S01]  /*08e0*/  LEA R16, P3, R18, UR4, 0x2 ;  /* 0x0000000412107c11 */ /* 0x000fe2000f8610ff */
[----:B------:R1:W-:Y:S01]  /*08f0*/  @!P1 STG.E desc[UR6][R4.64], RZ ;  /* 0x000000ff04009986 */ /* 0x0003e2000c101906 */
[----:B------:R-:W-:Y:S01]  /*0900*/  VIMNMX R19, PT, PT, R11, R20, !PT ;  /* 0x000000140b137248 */ /* 0x000fe20007fe0100 */
[----:B------:R-:W-:Y:S01]  /*0910*/  IMAD R27, R0, 0x10, R27 ;  /* 0x00000010001b7824 */ /* 0x000fe200078e021b */
[----:B------:R-:W-:-:S02]  /*0920*/  ISETP.GE.AND P5, PT, R17, R0, PT ;  /* 0x000000001100720c */ /* 0x000fc40003fa6270 */
[----:B------:R-:W-:Y:S02]  /*0930*/  LEA.HI.X R17, R18, UR5, R23, 0x2, P3 ;  /* 0x0000000512117c11 */ /* 0x000fe400098f1417 */
[----:B------:R-:W-:Y:S02]  /*0940*/  ISETP.GE.AND P3, PT, R19, R0, PT ;  /* 0x000000001300720c */ /* 0x000fe40003f66270 */
[----:B0-----:R-:W-:Y:S01]  /*0950*/  VIMNMX R15, PT, PT, R10, R20, !PT ;  /* 0x000000140a0f7248 */ /* 0x001fe20007fe0100 */
[----:B------:R-:W0:Y:S01]  /*0960*/  @!P4 LDC.64 R18, c[0x0][0x380] ;  /* 0x0000e000ff12cb82 */ /* 0x000e220000000a00 */
[----:B------:R-:W-:Y:S01]  /*0970*/  @!P2 STG.E desc[UR6][R16.64+0x20], RZ ;  /* 0x000020ff1000a986 */ /* 0x000fe2000c101906 */
[-C--:B------:R-:W-:Y:S01]  /*0980*/  ISETP.GE.AND P1, PT, R21, R0.reuse, PT ;  /* 0x000000001500720c */ /* 0x080fe20003f26270 */
[----:B------:R-:W-:Y:S01]  /*0990*/  VIADD R20, R13, 0x28 ;  /* 0x000000280d147836 */ /* 0x000fe20000000000 */
[----:B------:R-:W-:Y:S01]  /*09a0*/  ISETP.GE.AND P2, PT, R15, R0, PT ;  /* 0x000000000f00720c */ /* 0x000fe20003f46270 */
[----:B------:R-:W-:Y:S01]  /*09b0*/  @!P0 STG.E desc[UR6][R16.64+0x40], RZ ;  /* 0x000040ff10008986 */ /* 0x000fe2000c101906 */
[----:B------:R-:W-:-:S02]  /*09c0*/  VIMNMX R15, PT, PT, R7, R12, !PT ;  /* 0x0000000c070f7248 */ /* 0x000fc40007fe0100 */
[----:B-1----:R-:W-:Y:S01]  /*09d0*/  VIMNMX R5, PT, PT, R3, R12, !PT ;  /* 0x0000000c03057248 */ /* 0x002fe20007fe0100 */
[----:B------:R-:W-:Y:S01]  /*09e0*/  @!P5 STG.E desc[UR6][R16.64+0x80], RZ ;  /* 0x000080ff1000d986 */ /* 0x000fe2000c101906 */
[----:B------:R-:W-:Y:S02]  /*09f0*/  ISETP.GE.AND P0, PT, R15, R0, PT ;  /* 0x000000000f00720c */ /* 0x000fe40003f06270 */
        /* <DEDUP_REMOVED lines=8> */
[----:B------:R-:W-:Y:S02]  /*0a80*/  VIMNMX R21, PT, PT, R6, R12, !PT ;  /* 0x0000000c06157248 */ /* 0x000fe40007fe0100 */
[-C--:B------:R-:W-:Y:S01]  /*0a90*/  ISETP.GE.AND P2, PT, R5, R0.reuse, PT ;  /* 0x000000000500720c */ /* 0x080fe20003f46270 */
[----:B------:R1:W-:Y:S01]  /*0aa0*/  @!P6 STG.E desc[UR6][R16.64+0x60], RZ ;  /* 0x000060ff1000e986 */ /* 0x0003e2000c101906 */
[----:B------:R-:W-:Y:S01]  /*0ab0*/  LEA.HI.X.SX32 R22, R29, RZ, 0x1, P1 ;  /* 0x000000ff1d167211 */ /* 0x000fe200008f0eff */
[----:B0-----:R-:W-:Y:S01]  /*0ac0*/  @!P4 IMAD.WIDE R4, R31, 0x4, R18 ;  /* 0x000000041f04c825 */ /* 0x001fe200078e0212 */
[----:B------:R-:W-:Y:S01]  /*0ad0*/  LEA R14, P1, R15, UR4, 0x2 ;  /* 0x000000040f0e7c11 */ /* 0x000fe2000f8210ff */
[----:B------:R-:W0:Y:S01]  /*0ae0*/  @!P5 LDC.64 R18, c[0x0][0x380] ;  /* 0x0000e000ff12db82 */ /* 0x000e220000000a00 */
[----:B------:R-:W-:Y:S01]  /*0af0*/  ISETP.GE.AND P6, PT, R21, R0, PT ;  /* 0x000000001500720c */ /* 0x000fe20003fc6270 */
[----:B------:R-:W-:Y:S01]  /*0b00*/  IMAD R29, R0, 0x10, R29 ;  /* 0x00000010001d7824 */ /* 0x000fe200078e021d */
[----:B------:R-:W-:Y:S01]  /*0b10*/  VIMNMX R21, PT, PT, R11, R12, !PT ;  /* 0x0000000c0b157248 */ /* 0x000fe20007fe0100 */
[----:B------:R2:W-:Y:S01]  /*0b20*/  @!P4 STG.E desc[UR6][R4.64], RZ ;  /* 0x000000ff0400c986 */ /* 0x0005e2000c101906 */
[----:B------:R-:W-:Y:S01]  /*0b30*/  LEA.HI.X R15, R15, UR5, R22, 0x2, P1 ;  /* 0x000000050f0f7c11 */ /* 0x000fe200088f1416 */
[----:B------:R-:W-:Y:S01]  /*0b40*/  VIADD R22, R13, 0x30 ;  /* 0x000000300d167836 */ /* 0x000fe20000000000 */
[----:B------:R-:W-:-:S02]  /*0b50*/  ISETP.GE.AND P4, PT, R21, R0, PT ;  /* 0x000000001500720c */ /* 0x000fc40003f86270 */
[-C--:B-1----:R-:W-:Y:S01]  /*0b60*/  VIMNMX R17, PT, PT, R10, R12.reuse, !PT ;  /* 0x0000000c0a117248 */ /* 0x082fe20007fe0100 */
[----:B------:R-:W-:Y:S01]  /*0b70*/  @!P0 STG.E desc[UR6][R14.64+0x20], RZ ;  /* 0x000020ff0e008986 */ /* 0x000fe2000c101906 */
[----:B------:R-:W-:Y:S02]  /*0b80*/  VIMNMX R23, PT, PT, R9, R12, !PT ;  /* 0x0000000c09177248 */ /* 0x000fe40007fe0100 */
[----:B------:R-:W-:Y:S01]  /*0b90*/  ISETP.GE.AND P0, PT, R17, R0, PT ;  /* 0x000000001100720c */ /* 0x000fe20003f06270 */
[----:B------:R-:W-:Y:S01]  /*0ba0*/  @!P3 STG.E desc[UR6][R14.64+0x60], RZ ;  /* 0x000060ff0e00b986 */ /* 0x000fe2000c101906 */
[----:B------:R-:W-:Y:S02]  /*0bb0*/  VIMNMX R17, PT, PT, R6, R20, !PT ;  /* 0x0000001406117248 */ /* 0x000fe40007fe0100 */
[-C--:B------:R-:W-:Y:S01]  /*0bc0*/  ISETP.GE.AND P1, PT, R23, R0.reuse, PT ;  /* 0x000000001700720c */ /* 0x080fe20003f26270 */
[----:B------:R-:W-:Y:S01]  /*0bd0*/  @!P6 STG.E desc[UR6][R14.64+0x40], RZ ;  /* 0x000040ff0e00e986 */ /* 0x000fe2000c101906 */
[----:B------:R-:W-:-:S02]  /*0be0*/  ISETP.GE.AND P3, PT, R17, R0, PT ;  /* 0x000000001100720c */ /* 0x000fc40003f66270 */
[C---:B------:R-:W-:Y:S01]  /*0bf0*/  VIMNMX R17, PT, PT, R2.reuse, R22, !PT ;  /* 0x0000001602117248 */ /* 0x040fe20007fe0100 */
[----:B------:R-:W-:Y:S01]  /*0c00*/  @!P4 STG.E desc[UR6][R14.64+0xa0], RZ ;  /* 0x0000a0ff0e00c986 */ /* 0x000fe2000c101906 */
[----:B------:R-:W-:Y:S02]  /*0c10*/  VIMNMX R21, PT, PT, R7, R20, !PT ;  /* 0x0000001407157248 */ /* 0x000fe40007fe0100 */
[----:B------:R-:W-:Y:S01]  /*0c20*/  ISETP.GE.AND P4, PT, R17, R0, PT ;  /* 0x000000001100720c */ /* 0x000fe20003f86270 */
[----:B------:R-:W-:Y:S01]  /*0c30*/  @!P0 STG.E desc[UR6][R14.64+0xe0], RZ ;  /* 0x0000e0ff0e008986 */ /* 0x000fe2000c101906 */
[----:B--2---:R-:W-:Y:S02]  /*0c40*/  VIMNMX R5, PT, PT, R3, R20, !PT ;  /* 0x0000001403057248 */ /* 0x004fe40007fe0100 */
[----:B------:R-:W-:Y:S01]  /*0c50*/  IADD3 R12, P0, PT, R2, R25, RZ ;  /* 0x00000019020c7210 */ /* 0x000fe20007f1e0ff */
[----:B------:R-:W-:Y:S01]  /*0c60*/  @!P2 STG.E desc[UR6][R14.64+0x80], RZ ;  /* 0x000080ff0e00a986 */ /* 0x000fe2000c101906 */
[----:B------:R-:W-:-:S02]  /*0c70*/  ISETP.GE.AND P6, PT, R21, R0, PT ;  /* 0x000000001500720c */ /* 0x000fc40003fc6270 */
[----:B------:R-:W-:Y:S01]  /*0c80*/  ISETP.GE.AND P2, PT, R5, R0, PT ;  /* 0x000000000500720c */ /* 0x000fe20003f46270 */
[----:B0-----:R-:W-:Y:S01]  /*0c90*/  @!P5 IMAD.WIDE R4, R27, 0x4, R18 ;  /* 0x000000041b04d825 */ /* 0x001fe200078e0212 */
[-C--:B------:R-:W-:Y:S01]  /*0ca0*/  VIMNMX R17, PT, PT, R8, R20.reuse, !PT ;  /* 0x0000001408117248 */ /* 0x080fe20007fe0100 */
[----:B------:R0:W-:Y:S01]  /*0cb0*/  @!P1 STG.E desc[UR6][R14.64+0xc0], RZ ;  /* 0x0000c0ff0e009986 */ /* 0x0001e2000c101906 */
[----:B------:R-:W-:Y:S01]  /*0cc0*/  LEA.HI.X.SX32 R23, R25, RZ, 0x1, P0 ;  /* 0x000000ff19177211 */ /* 0x000fe200000f0eff */
[----:B------:R-:W-:Y:S01]  /*0cd0*/  VIADD R18, R13, 0x38 ;  /* 0x000000380d127836 */ /* 0x000fe20000000000 */
[----:B------:R-:W-:Y:S01]  /*0ce0*/  LEA R16, P0, R12, UR4, 0x2 ;  /* 0x000000040c107c11 */ /* 0x000fe2000f8010ff */
[----:B------:R1:W-:Y:S01]  /*0cf0*/  @!P5 STG.E desc[UR6][R4.64], RZ ;  /* 0x000000ff0400d986 */ /* 0x0003e2000c101906 */
[----:B------:R-:W-:Y:S01]  /*0d00*/  VIMNMX R21, PT, PT, R9, R20, !PT ;  /* 0x0000001409157248 */ /* 0x000fe20007fe0100 */
[----:B------:R-:W-:Y:S01]  /*0d10*/  IMAD R25, R0, 0x10, R25 ;  /* 0x0000001000197824 */ /* 0x000fe200078e0219 */
[----:B------:R-:W-:-:S02]  /*0d20*/  ISETP.GE.AND P5, PT, R17, R0, PT ;  /* 0x000000001100720c */ /* 0x000fc40003fa6270 */
[----:B------:R-:W-:Y:S01]  /*0d30*/  VIMNMX R19, PT, PT, R11, R20, !PT ;  /* 0x000000140b137248 */ /* 0x000fe20007fe0100 */
[----:B0-----:R-:W0:Y:S01]  /*0d40*/  @!P4 LDC.64 R14, c[0x0][0x380] ;  /* 0x0000e000ff0ecb82 */ /* 0x001e220000000a00 */
[----:B------:R-:W-:Y:S02]  /*0d50*/  LEA.HI.X R17, R12, UR5, R23, 0x2, P0 ;  /* 0x000000050c117c11 */ /* 0x000fe400080f1417 */
[----:B------:R-:W-:Y:S02]  /*0d60*/  ISETP.GE.AND P0, PT, R21, R0, PT ;  /* 0x000000001500720c */ /* 0x000fe40003f06270 */
[----:B-1----:R-:W-:Y:S01]  /*0d70*/  VIMNMX R5, PT, PT, R10, R20, !PT ;  /* 0x000000140a057248 */ /* 0x002fe20007fe0100 */
[----:B------:R-:W-:Y:S01]  /*0d80*/  @!P6 STG.E desc[UR6][R16.64+0x20], RZ ;  /* 0x000020ff1000e986 */ /* 0x000fe2000c101906 */
[-C--:B------:R-:W-:Y:S02]  /*0d90*/  ISETP.GE.AND P1, PT, R19, R0.reuse, PT ;  /* 0x000000001300720c */ /* 0x080fe40003f26270 */
[----:B------:R-:W-:Y:S01]  /*0da0*/  ISETP.GE.AND P6, PT, R5, R0, PT ;  /* 0x000000000500720c */ /* 0x000fe20003fc6270 */
[----:B------:R-:W-:Y:S01]  /*0db0*/  @!P2 STG.E desc[UR6][R16.64+0x60], RZ ;  /* 0x000060ff1000a986 */ /* 0x000fe2000c101906 */
[----:B------:R-:W-:-:S02]  /*0dc0*/  VIMNMX R19, PT, PT, R2, R18, !PT ;  /* 0x0000001202137248 */ /* 0x000fc40007fe0100 */
[----:B------:R-:W-:Y:S01]  /*0dd0*/  VIMNMX R13, PT, PT, R7, R22, !PT ;  /* 0x00000016070d7248 */ /* 0x000fe20007fe0100 */
[----:B------:R-:W-:Y:S01]  /*0de0*/  @!P3 STG.E desc[UR6][R16.64+0x40], RZ ;  /* 0x000040ff1000b986 */ /* 0x000fe2000c101906 */
[-C--:B------:R-:W-:Y:S02]  /*0df0*/  ISETP.GE.AND P2, PT, R19, R0.reuse, PT ;  /* 0x000000001300720c */ /* 0x080fe40003f46270 */
[----:B------:R-:W-:Y:S01]  /*0e00*/  ISETP.GE.AND P3, PT, R13, R0, PT ;  /* 0x000000000d00720c */ /* 0x000fe20003f66270 */
[----:B------:R-:W-:Y:S01]  /*0e10*/  @!P0 STG.E desc[UR6][R16.64+0xc0], RZ ;  /* 0x0000c0ff10008986 */ /* 0x000fe2000c101906 */
[-C--:B------:R-:W-:Y:S02]  /*0e20*/  VIMNMX R5, PT, PT, R6, R22.reuse, !PT ;  /* 0x0000001606057248 */ /* 0x080fe40007fe0100 */
[----:B------:R-:W-:Y:S01]  /*0e30*/  VIMNMX R13, PT, PT, R3, R22, !PT ;  /* 0x00000016030d7248 */ /* 0x000fe20007fe0100 */
[----:B------:R-:W-:Y:S01]  /*0e40*/  @!P5 STG.E desc[UR6][R16.64+0x80], RZ ;  /* 0x000080ff1000d986 */ /* 0x000fe2000c101906 */
[----:B------:R-:W-:-:S02]  /*0e50*/  IADD3 R20, P0, PT, R2, R29, RZ ;  /* 0x0000001d02147210 */ /* 0x000fc40007f1e0ff */
[-C--:B------:R-:W-:Y:S01]  /*0e60*/  ISETP.GE.AND P5, PT, R5, R0.reuse, PT ;  /* 0x000000000500720c */ /* 0x080fe20003fa6270 */
[----:B------:R-:W-:Y:S01]  /*0e70*/  @!P1 STG.E desc[UR6][R16.64+0xa0], RZ ;  /* 0x0000a0ff10009986 */ /* 0x000fe2000c101906 */
[----:B------:R-:W-:Y:S01]  /*0e80*/  ISETP.GE.AND P1, PT, R13, R0, PT ;  /* 0x000000000d00720c */ /* 0x000fe20003f26270 */
[----:B------:R-:W-:Y:S01]  /*0e90*/  IMAD R5, R0, 0x10, R31 ;  /* 0x0000001000057824 */ /* 0x000fe200078e021f */
[----:B------:R-:W-:Y:S01]  /*0ea0*/  VIMNMX R13, PT, PT, R8, R22, !PT ;  /* 0x00000016080d7248 */ /* 0x000fe20007fe0100 */
[----:B------:R1:W-:Y:S01]  /*0eb0*/  @!P6 STG.E desc[UR6][R16.64+0xe0], RZ ;  /* 0x0000e0ff1000e986 */ /* 0x0003e2000c101906 */
[----:B------:R-:W-:Y:S01]  /*0ec0*/  LEA.HI.X.SX32 R29, R29, RZ, 0x1, P0 ;  /* 0x000000ff1d1d7211 */ /* 0x000fe200000f0eff */
[----:B0-----:R-:W-:Y:S01]  /*0ed0*/  @!P4 IMAD.WIDE R4, R5, 0x4, R14 ;  /* 0x000000040504c825 */ /* 0x001fe200078e020e */
[----:B------:R-:W-:Y:S01]  /*0ee0*/  LEA R12, P6, R20, UR4, 0x2 ;  /* 0x00000004140c7c11 */ /* 0x000fe2000f8c10ff */
[----:B------:R-:W0:Y:S01]  /*0ef0*/  @!P2 LDC.64 R14, c[0x0][0x380] ;  /* 0x0000e000ff0eab82 */ /* 0x000e220000000a00 */
[----:B------:R-:W-:-:S02]  /*0f00*/  ISETP.GE.AND P0, PT, R13, R0, PT ;  /* 0x000000000d00720c */ /* 0x000fc40003f06270 */
[----:B------:R-:W-:Y:S01]  /*0f10*/  LEA.HI.X R13, R20, UR5, R29, 0x2, P6 ;  /* 0x00000005140d7c11 */ /* 0x000fe2000b0f141d */
[----:B------:R2:W-:Y:S01]  /*0f20*/  @!P4 STG.E desc[UR6][R4.64], RZ ;  /* 0x000000ff0400c986 */ /* 0x0005e2000c101906 */
[-C--:B------:R-:W-:Y:S02]  /*0f30*/  VIMNMX R19, PT, PT, R11, R22.reuse, !PT ;  /* 0x000000160b137248 */ /* 0x080fe40007fe0100 */
[----:B-1----:R-:W-:Y:S01]  /*0f40*/  VIMNMX R17, PT, PT, R10, R22, !PT ;  /* 0x000000160a117248 */ /* 0x002fe20007fe0100 */
[----:B------:R-:W-:Y:S01]  /*0f50*/  @!P3 STG.E desc[UR6][R12.64+0x20], RZ ;  /* 0x000020ff0c00b986 */ /* 0x000fe2000c101906 */
[----:B------:R-:W-:Y:S02]  /*0f60*/  ISETP.GE.AND P6, PT, R19, R0, PT ;  /* 0x000000001300720c */ /* 0x000fe40003fc6270 */
[----:B------:R-:W-:Y:S01]  /*0f70*/  VIMNMX R21, PT, PT, R9, R22, !PT ;  /* 0x0000001609157248 */ /* 0x000fe20007fe0100 */
[----:B------:R-:W-:Y:S01]  /*0f80*/  @!P5 STG.E desc[UR6][R12.64+0x40], RZ ;  /* 0x000040ff0c00d986 */ /* 0x000fe2000c101906 */
[-C--:B------:R-:W-:Y:S01]  /*0f90*/  ISETP.GE.AND P3, PT, R17, R0.reuse, PT ;  /* 0x000000001100720c */ /* 0x080fe20003f66270 */
[----:B--2---:R-:W-:Y:S01]  /*0fa0*/  IMAD R5, R0, 0x10, R27 ;  /* 0x0000001000057824 */ /* 0x004fe200078e021b */
[----:B------:R-:W-:Y:S01]  /*0fb0*/  ISETP.GE.AND P4, PT, R21, R0, PT ;  /* 0x000000001500720c */ /* 0x000fe20003f86270 */
[----:B------:R-:W-:Y:S01]  /*0fc0*/  @!P0 STG.E desc[UR6][R12.64+0x80], RZ ;  /* 0x000080ff0c008986 */ /* 0x000fe2000c101906 */
[----:B------:R-:W-:-:S02]  /*0fd0*/  VIMNMX R3, PT, PT, R3, R18, !PT ;  /* 0x0000001203037248 */ /* 0x000fc40007fe0100 */
[----:B------:R-:W-:Y:S01]  /*0fe0*/  VIMNMX R7, PT, PT, R7, R18, !PT ;  /* 0x0000001207077248 */ /* 0x000fe20007fe0100 */
[----:B------:R-:W-:Y:S01]  /*0ff0*/  @!P1 STG.E desc[UR6][R12.64+0x60], RZ ;  /* 0x000060ff0c009986 */ /* 0x000fe2000c101906 */
[----:B------:R-:W-:Y:S02]  /*1000*/  ISETP.GE.AND P0, PT, R3, R0, PT ;  /* 0x000000000300720c */ /* 0x000fe40003f06270 */
[----:B------:R-:W-:Y:S01]  /*1010*/  VIMNMX R3, PT, PT, R8, R18, !PT ;  /* 0x0000001208037248 */ /* 0x000fe20007fe0100 */
[----:B------:R-:W-:Y:S01]  /*1020*/  @!P6 STG.E desc[UR6][R12.64+0xa0], RZ ;  /* 0x0000a0ff0c00e986 */ /* 0x000fe2000c101906 */
[-C--:B------:R-:W-:Y:S01]  /*1030*/  ISETP.GE.AND P5, PT, R7, R0.reuse, PT ;  /* 0x000000000700720c */ /* 0x080fe20003fa6270 */
[----:B0-----:R-:W-:Y:S01]  /*1040*/  @!P2 IMAD.WIDE R4, R5, 0x4, R14 ;  /* 0x000000040504a825 */ /* 0x001fe200078e020e */
[----:B------:R-:W-:Y:S01]  /*1050*/  ISETP.GE.AND P6, PT, R3, R0, PT ;  /* 0x000000000300720c */ /* 0x000fe20003fc6270 */
[----:B------:R-:W-:Y:S01]  /*1060*/  @!P3 STG.E desc[UR6][R12.64+0xe0], RZ ;  /* 0x0000e0ff0c00b986 */ /* 0x000fe2000c101906 */
[----:B------:R-:W-:-:S02]  /*1070*/  IADD3 R3, P3, PT, R2, R25, RZ ;  /* 0x0000001902037210 */ /* 0x000fc40007f7e0ff */
[-C--:B------:R-:W-:Y:S01]  /*1080*/  VIMNMX R7, PT, PT, R6, R18.reuse, !PT ;  /* 0x0000001206077248 */ /* 0x080fe20007fe0100 */
[----:B------:R-:W-:Y:S01]  /*1090*/  @!P4 STG.E desc[UR6][R12.64+0xc0], RZ ;  /* 0x0000c0ff0c00c986 */ /* 0x000fe2000c101906 */
[----:B------:R-:W-:Y:S02]  /*10a0*/  LEA.HI.X.SX32 R6, R25, RZ, 0x1, P3 ;  /* 0x000000ff19067211 */ /* 0x000fe400018f0eff */
[----:B------:R-:W-:Y:S01]  /*10b0*/  LEA R2, P4, R3, UR4, 0x2 ;  /* 0x0000000403027c11 */ /* 0x000fe2000f8810ff */
[----:B------:R0:W-:Y:S01]  /*10c0*/  @!P2 STG.E desc[UR6][R4.64], RZ ;  /* 0x000000ff0400a986 */ /* 0x0001e2000c101906 */
[-C--:B------:R-:W-:Y:S02]  /*10d0*/  VIMNMX R11, PT, PT, R11, R18.reuse, !PT ;  /* 0x000000120b0b7248 */ /* 0x080fe40007fe0100 */
[----:B------:R-:W-:Y:S02]  /*10e0*/  LEA.HI.X R3, R3, UR5, R6, 0x2, P4 ;  /* 0x0000000503037c11 */ /* 0x000fe4000a0f1406 */
[----:B------:R-:W-:-:S02]  /*10f0*/  VIMNMX R9, PT, PT, R9, R18, !PT ;  /* 0x0000001209097248 */ /* 0x000fc40007fe0100 */
[-C--:B------:R-:W-:Y:S01]  /*1100*/  ISETP.GE.AND P1, PT, R7, R0.reuse, PT ;  /* 0x000000000700720c */ /* 0x080fe20003f26270 */
[----:B------:R1:W-:Y:S01]  /*1110*/  @!P0 STG.E desc[UR6][R2.64+0x60], RZ ;  /* 0x000060ff02008986 */ /* 0x0003e2000c101906 */
[----:B------:R-:W-:Y:S02]  /*1120*/  ISETP.GE.AND P2, PT, R11, R0, PT ;  /* 0x000000000b00720c */ /* 0x000fe40003f46270 */
[----:B0-----:R-:W-:Y:S01]  /*1130*/  VIMNMX R5, PT, PT, R10, R18, !PT ;  /* 0x000000120a057248 */ /* 0x001fe20007fe0100 */
[----:B------:R1:W-:Y:S01]  /*1140*/  @!P5 STG.E desc[UR6][R2.64+0x20], RZ ;  /* 0x000020ff0200d986 */ /* 0x0003e2000c101906 */
[-C--:B------:R-:W-:Y:S02]  /*1150*/  ISETP.GE.AND P3, PT, R9, R0.reuse, PT ;  /* 0x000000000900720c */ /* 0x080fe40003f66270 */
[----:B------:R-:W-:Y:S01]  /*1160*/  ISETP.GE.AND P0, PT, R5, R0, PT ;  /* 0x000000000500720c */ /* 0x000fe20003f06270 */
[----:B------:R1:W-:Y:S04]  /*1170*/  @!P6 STG.E desc[UR6][R2.64+0x80], RZ ;  /* 0x000080ff0200e986 */ /* 0x0003e8000c101906 */
[----:B------:R1:W-:Y:S04]  /*1180*/  @!P1 STG.E desc[UR6][R2.64+0x40], RZ ;  /* 0x000040ff02009986 */ /* 0x0003e8000c101906 */
[----:B------:R1:W-:Y:S04]  /*1190*/  @!P2 STG.E desc[UR6][R2.64+0xa0], RZ ;  /* 0x0000a0ff0200a986 */ /* 0x0003e8000c101906 */
[----:B------:R1:W-:Y:S01]  /*11a0*/  @!P3 STG.E desc[UR6][R2.64+0xc0], RZ ;  /* 0x0000c0ff0200b986 */ /* 0x0003e2000c101906 */
[----:B------:R-:W-:Y:S05]  /*11b0*/  @P0 EXIT ;  /* 0x000000000000094d */ /* 0x000fea0003800000 */
[----:B------:R-:W-:Y:S01]  /*11c0*/  STG.E desc[UR6][R2.64+0xe0], RZ ;  /* 0x0000e0ff02007986 */ /* 0x000fe2000c101906 */
[----:B------:R-:W-:Y:S05]  /*11d0*/  EXIT ;  /* 0x000000000000794d */ /* 0x000fea0003800000 */
.L_x_0:
[----:B------:R-:W0:Y:S01]  /*11e0*/  S2R R0, SR_TID.X ;  /* 0x0000000000007919 */ /* 0x000e220000002100 */
[----:B------:R-:W1:Y:S01]  /*11f0*/  LDC R32, c[0x0][0x390] ;  /* 0x0000e400ff207b82 */ /* 0x000e620000000800 */
[----:B------:R-:W2:Y:S01]  /*1200*/  LDCU UR4, c[0x0][0x394] ;  /* 0x00007280ff0477ac */ /* 0x000ea20008000800 */
[----:B------:R-:W-:Y:S01]  /*1210*/  CS2R R28, SRZ ;  /* 0x00000000001c7805 */ /* 0x000fe2000001ff00 */
[----:B------:R-:W3:Y:S01]  /*1220*/  S2R R3, SR_TID.Y ;  /* 0x0000000000037919 */ /* 0x000ee20000002200 */
[----:B------:R-:W-:Y:S02]  /*1230*/  CS2R R26, SRZ ;  /* 0x00000000001a7805 */ /* 0x000fe4000001ff00 */
[----:B------:R-:W-:Y:S02]  /*1240*/  CS2R R24, SRZ ;  /* 0x0000000000187805 */ /* 0x000fe4000001ff00 */
[----:B------:R-:W-:Y:S02]  /*1250*/  CS2R R22, SRZ ;  /* 0x0000000000167805 */ /* 0x000fe4000001ff00 */
[----:B------:R-:W-:-:S02]  /*1260*/  CS2R R20, SRZ ;  /* 0x0000000000147805 */ /* 0x000fc4000001ff00 */
[----:B------:R-:W-:Y:S02]  /*1270*/  CS2R R18, SRZ ;  /* 0x0000000000127805 */ /* 0x000fe4000001ff00 */
[----:B------:R-:W-:Y:S02]  /*1280*/  CS2R R16, SRZ ;  /* 0x0000000000107805 */ /* 0x000fe4000001ff00 */
[----:B------:R-:W-:Y:S02]  /*1290*/  CS2R R14, SRZ ;  /* 0x00000000000e7805 */ /* 0x000fe4000001ff00 */
[----:B------:R-:W-:Y:S02]  /*12a0*/  CS2R R12, SRZ ;  /* 0x00000000000c7805 */ /* 0x000fe4000001ff00 */
[----:B------:R-:W-:Y:S02]  /*12b0*/  CS2R R10, SRZ ;  /* 0x00000000000a7805 */ /* 0x000fe4000001ff00 */
[----:B------:R-:W-:Y:S01]  /*12c0*/  CS2R R8, SRZ ;  /* 0x0000000000087805 */ /* 0x000fe2000001ff00 */
[----:B------:R-:W-:Y:S01]  /*12d0*/  IMAD.MOV.U32 R51, RZ, RZ, RZ ;  /* 0x000000ffff337224 */ /* 0x000fe200078e00ff */
[----:B------:R-:W-:-:S02]  /*12e0*/  CS2R R64, SRZ ;  /* 0x0000000000407805 */ /* 0x000fc4000001ff00 */
[----:B------:R-:W-:Y:S01]  /*12f0*/  CS2R R62, SRZ ;  /* 0x00000000003e7805 */ /* 0x000fe2000001ff00 */
[----:B------:R-:W-:Y:S01]  /*1300*/  IMAD.MOV.U32 R61, RZ, RZ, RZ ;  /* 0x000000ffff3d7224 */ /* 0x000fe200078e00ff */
[----:B------:R-:W-:Y:S01]  /*1310*/  CS2R R68, SRZ ;  /* 0x0000000000447805 */ /* 0x000fe2000001ff00 */
[----:B--2---:R-:W-:Y:S01]  /*1320*/  UISETP.GT.AND UP0, UPT, UR4, URZ, UPT ;  /* 0x000000ff0400728c */ /* 0x004fe2000bf04270 */
[----:B------:R-:W-:Y:S01]  /*1330*/  IMAD.MOV.U32 R59, RZ, RZ, RZ ;  /* 0x000000ffff3b7224 */ /* 0x000fe200078e00ff */
[----:B------:R-:W-:Y:S01]  /*1340*/  CS2R R34, SRZ ;  /* 0x0000000000227805 */ /* 0x000fe2000001ff00 */
        /* <DEDUP_REMOVED lines=10> */
[----:B0-----:R-:W-:Y:S01]  /*13f0*/  IMAD R31, R7, 0x40, R0 ;  /* 0x00000040071f7824 */ /* 0x001fe200078e0200 */
[----:B------:R-:W-:Y:S01]  /*1400*/  CS2R R46, SRZ ;  /* 0x00000000002e7805 */ /* 0x000fe2000001ff00 */
[----:B------:R-:W-:-:S02]  /*1410*/  IMAD.MOV.U32 R0, RZ, RZ, RZ ;  /* 0x000000ffff007224 */ /* 0x000fc400078e00ff */
[----:B---3--:R-:W-:Y:S02]  /*1420*/  IMAD R30, R4, 0x40, R3 ;  /* 0x00000040041e7824 */ /* 0x008fe400078e0203 */
[----:B------:R-:W-:Y:S02]  /*1430*/  IMAD.MOV.U32 R79, RZ, RZ, RZ ;  /* 0x000000ffff4f7224 */ /* 0x000fe400078e00ff */
[----:B------:R-:W-:Y:S01]  /*1440*/  IMAD.MOV.U32 R77, RZ, RZ, RZ ;  /* 0x000000ffff4d7224 */ /* 0x000fe200078e00ff */
[----:B------:R-:W-:Y:S01]  /*1450*/  VIMNMX R3, PT, PT, R31, R30, !PT ;  /* 0x0000001e1f037248 */ /* 0x000fe20007fe0100 */
[----:B------:R-:W-:Y:S02]  /*1460*/  IMAD.MOV.U32 R75, RZ, RZ, RZ ;  /* 0x000000ffff4b7224 */ /* 0x000fe400078e00ff */
[----:B------:R-:W-:Y:S01]  /*1470*/  IMAD.MOV.U32 R73, RZ, RZ, RZ ;  /* 0x000000ffff497224 */ /* 0x000fe200078e00ff */
[----:B-1----:R-:W-:Y:S01]  /*1480*/  ISETP.GE.AND P0, PT, R3, R32, PT ;  /* 0x000000200300720c */ /* 0x002fe20003f06270 */
[----:B------:R-:W-:-:S02]  /*1490*/  IMAD.MOV.U32 R71, RZ, RZ, RZ ;  /* 0x000000ffff477224 */ /* 0x000fc400078e00ff */
[----:B------:R-:W-:Y:S02]  /*14a0*/  IMAD.MOV.U32 R85, RZ, RZ, RZ ;  /* 0x000000ffff557224 */ /* 0x000fe400078e00ff */
[----:B------:R-:W-:Y:S02]  /*14b0*/  IMAD.MOV.U32 R66, RZ, RZ, RZ ;  /* 0x000000ffff427224 */ /* 0x000fe400078e00ff */
[----:B------:R-:W-:Y:S02]  /*14c0*/  IMAD.MOV.U32 R89, RZ, RZ, RZ ;  /* 0x000000ffff597224 */ /* 0x000fe400078e00ff */
[----:B------:R-:W-:Y:S02]  /*14d0*/  IMAD.MOV.U32 R87, RZ, RZ, RZ ;  /* 0x000000ffff577224 */ /* 0x000fe400078e00ff */
[----:B------:R-:W-:Y:S02]  /*14e0*/  IMAD.MOV.U32 R93, RZ, RZ, RZ ;  /* 0x000000ffff5d7224 */ /* 0x000fe400078e00ff */
[----:B------:R-:W0:Y:S01]  /*14f0*/  @!P0 LDC.64 R2, c[0x0][0x380] ;  /* 0x0000e000ff028b82 */ /* 0x000e220000000a00 */
[----:B------:R-:W-:-:S02]  /*1500*/  IMAD.MOV.U32 R91, RZ, RZ, RZ ;  /* 0x000000ffff5b7224 */ /* 0x000fc400078e00ff */
[----:B------:R-:W-:Y:S02]  /*1510*/  IMAD.MOV.U32 R33, RZ, RZ, RZ ;  /* 0x000000ffff217224 */ /* 0x000fe400078e00ff */
[----:B------:R-:W-:Y:S02]  /*1520*/  VIADD R48, R30, 0x8 ;  /* 0x000000081e307836 */ /* 0x000fe40000000000 */
[----:B------:R-:W-:Y:S01]  /*1530*/  IMAD.MOV.U32 R49, RZ, RZ, RZ ;  /* 0x000000ffff317224 */ /* 0x000fe200078e00ff */
[----:B------:R-:W-:Y:S06]  /*1540*/  BRA.U !UP0, `(.L_x_1) ;  /* 0x00000009081c7547 */ /* 0x000fec000b800000 */
[----:B------:R-:W-:Y:S01]  /*1550*/  IMAD R67, R4, 0x40, R5 ;  /* 0x0000004004437824 */ /* 0x000fe200078e0205 */
[----:B------:R-:W-:Y:S01]  /*1560*/  CS2R R28, SRZ ;  /* 0x00000000001c7805 */ /* 0x000fe2000001ff00 */
[----:B------:R-:W-:Y:S01]  /*1570*/  IMAD R50, R7, 0x40, R50 ;  /* 0x0000004007327824 */ /* 0x000fe200078e0232 */
[----:B------:R-:W-:Y:S02]  /*1580*/  CS2R R26, SRZ ;  /* 0x00000000001a7805 */ /* 0x000fe4000001ff00 */
        /* <DEDUP_REMOVED lines=30> */
[----:B------:R-:W-:Y:S01]  /*1770*/  UIADD3 UR4, UPT, UPT, -UR4, URZ, URZ ;  /* 0x000000ff04047290 */ /* 0x000fe2000fffe1ff */
[----:B------:R-:W-:Y:S01]  /*1780*/  IMAD.MOV.U32 R75, RZ, RZ, RZ ;  /* 0x000000ffff4b7224 */ /* 0x000fe200078e00ff */
[----:B------:R-:W1:Y:S01]  /*1790*/  LDCU UR5, c[0x0][0x398] ;  /* 0x00007300ff0577ac */ /* 0x000e620008000800 */
[----:B------:R-:W-:-:S02]  /*17a0*/  IMAD.MOV.U32 R73, RZ, RZ, RZ ;  /* 0x000000ffff497224 */ /* 0x000fc400078e00ff */
[----:B------:R-:W-:Y:S02]  /*17b0*/  IMAD.MOV.U32 R71, RZ, RZ, RZ ;  /* 0x000000ffff477224 */ /* 0x000fe400078e00ff */
[----:B------:R-:W-:Y:S02]  /*17c0*/  IMAD.MOV.U32 R85, RZ, RZ, RZ ;  /* 0x000000ffff557224 */ /* 0x000fe400078e00ff */
[----:B------:R-:W-:Y:S02]  /*17d0*/  IMAD.MOV.U32 R66, RZ, RZ, RZ ;  /* 0x000000ffff427224 */ /* 0x000fe400078e00ff */
[----:B------:R-:W-:Y:S02]  /*17e0*/  IMAD.MOV.U32 R89, RZ, RZ, RZ ;  /* 0x000000ffff597224 */ /* 0x000fe400078e00ff */
[----:B------:R-:W-:Y:S02]  /*17f0*/  IMAD.MOV.U32 R87, RZ, RZ, RZ ;  /* 0x000000ffff577224 */ /* 0x000fe400078e00ff */
[----:B------:R-:W-:-:S02]  /*1800*/  IMAD.MOV.U32 R93, RZ, RZ, RZ ;  /* 0x000000ffff5d7224 */ /* 0x000fc400078e00ff */
[----:B------:R-:W-:Y:S02]  /*1810*/  IMAD.MOV.U32 R91, RZ, RZ, RZ ;  /* 0x000000ffff5b7224 */ /* 0x000fe400078e00ff */
[----:B------:R-:W-:Y:S02]  /*1820*/  IMAD.MOV.U32 R33, RZ, RZ, RZ ;  /* 0x000000ffff217224 */ /* 0x000fe400078e00ff */
[----:B-1----:R-:W-:-:S07]  /*1830*/  IMAD.MOV.U32 R49, RZ, RZ, RZ ;  /* 0x000000ffff317224 */ /* 0x002fce00078e00ff */
.L_x_2:
[----:B------:R-:W1:Y:S02]  /*1840*/  LDC.64 R6, c[0x0][0x388] ;  /* 0x0000e200ff067b82 */ /* 0x000e640000000a00 */
[----:B-1----:R-:W-:-:S04]  /*1850*/  IMAD.WIDE R4, R50, 0x4, R6 ;  /* 0x0000000432047825 */ /* 0x002fc800078e0206 */
[C---:B------:R-:W-:Y:S01]  /*1860*/  IMAD.WIDE R6, R67.reuse, 0x4, R6 ;  /* 0x0000000443067825 */ /* 0x040fe200078e0206 */
[----:B------:R-:W2:Y:S04]  /*1870*/  LDG.E R52, desc[UR6][R4.64] ;  /* 0x0000000604347981 */ /* 0x000ea8000c1e1900 */
[----:B------:R-:W2:Y:S04]  /*1880*/  LDG.E R76, desc[UR6][R6.64] ;  /* 0x00000006064c7981 */ /* 0x000ea8000c1e1900 */
[----:B------:R-:W3:Y:S04]  /*1890*/  LDG.E R54, desc[UR6][R4.64+0x20] ;  /* 0x0000200604367981 */ /* 0x000ee8000c1e1900 */
[----:B------:R-:W4:Y:S04]  /*18a0*/  LDG.E R56, desc[UR6][R4.64+0x40] ;  /* 0x0000400604387981 */ /* 0x000f28000c1e1900 */
[----:B------:R-:W5:Y:S04]  /*18b0*/  LDG.E R58, desc[UR6][R4.64+0x60] ;  /* 0x00006006043a7981 */ /* 0x000f68000c1e1900 */
        /* <DEDUP_REMOVED lines=10> */
[----:B------:R-:W5:Y:S01]  /*1960*/  LDG.E R90, desc[UR6][R6.64+0xe0] ;  /* 0x0000e006065a7981 */ /* 0x000f62000c1e1900 */
[----:B------:R-:W-:Y:S01]  /*1970*/  UIADD3 UR4, UPT, UPT, UR4, 0x1, URZ ;  /* 0x0000000104047890 */ /* 0x000fe2000fffe0ff */
[----:B------:R-:W-:-:S02]  /*1980*/  VIADD R67, R67, UR5 ;  /* 0x0000000543437c36 */ /* 0x000fc40008000000 */
[----:B------:R-:W-:Y:S01]  /*1990*/  VIADD R50, R50, UR5 ;  /* 0x0000000532327c36 */ /* 0x000fe20008000000 */
[----:B------:R-:W-:Y:S01]  /*19a0*/  UISETP.NE.AND UP0, UPT, UR4, URZ, UPT ;  /* 0x000000ff0400728c */ /* 0x000fe2000bf05270 */
[-C--:B--2---:R-:W-:Y:S01]  /*19b0*/  FFMA R68, R52, R76.reuse, R68 ;  /* 0x0000004c34447223 */ /* 0x084fe20000000044 */
[-C--:B---3--:R-:W-:Y:S01]  /*19c0*/  FFMA R85, R54, R76.reuse, R85 ;  /* 0x0000004c36557223 */ /* 0x088fe20000000055 */
[-C--:B----4-:R-:W-:Y:S01]  /*19d0*/  FFMA R69, R56, R76.reuse, R69 ;  /* 0x0000004c38457223 */ /* 0x090fe20000000045 */
[-C--:B-----5:R-:W-:Y:S01]  /*19e0*/  FFMA R51, R58, R76.reuse, R51 ;  /* 0x0000004c3a337223 */ /* 0x0a0fe20000000033 */
[-C--:B------:R-:W-:Y:S01]  /*19f0*/  FFMA R0, R60, R76.reuse, R0 ;  /* 0x0000004c3c007223 */ /* 0x080fe20000000000 */
[-C--:B------:R-:W-:Y:S01]  /*1a00*/  FFMA R22, R70, R76.reuse, R22 ;  /* 0x0000004c46167223 */ /* 0x080fe20000000016 */
[-C--:B------:R-:W-:Y:S01]  /*1a10*/  FFMA R33, R72, R76.reuse, R33 ;  /* 0x0000004c48217223 */ /* 0x080fe20000000021 */
[----:B------:R-:W-:Y:S01]  /*1a20*/  FFMA R41, R74, R76, R41 ;  /* 0x0000004c4a297223 */ /* 0x000fe20000000029 */
[-C--:B------:R-:W-:Y:S01]  /*1a30*/  FFMA R91, R52, R78.reuse, R91 ;  /* 0x0000004e345b7223 */ /* 0x080fe2000000005b */
[-C--:B------:R-:W-:Y:S01]  /*1a40*/  FFMA R71, R54, R78.reuse, R71 ;  /* 0x0000004e36477223 */ /* 0x080fe20000000047 */
[-C--:B------:R-:W-:Y:S01]  /*1a50*/  FFMA R53, R56, R78.reuse, R53 ;  /* 0x0000004e38357223 */ /* 0x080fe20000000035 */
[-C--:B------:R-:W-:Y:S01]  /*1a60*/  FFMA R9, R58, R78.reuse, R9 ;  /* 0x0000004e3a097223 */ /* 0x080fe20000000009 */
        /* <DEDUP_REMOVED lines=52> */
[----:B------:R-:W-:Y:S06]  /*1db0*/  BRA.U UP0, `(.L_x_2) ;  /* 0xfffffff900a07547 */ /* 0x000fec000b83ffff */
.L_x_1:
[----:B------:R-:W1:Y:S01]  /*1dc0*/  LDCU.64 UR8, c[0x0][0x380] ;  /* 0x00007000ff0877ac */ /* 0x000e620008000a00 */
[C---:B------:R-:W-:Y:S01]  /*1dd0*/  VIADD R50, R30.reuse, 0x10 ;  /* 0x000000101e327836 */ /* 0x040fe20000000000 */
[C---:B------:R-:W-:Y:S01]  /*1de0*/  VIMNMX R5, PT, PT, R31.reuse, R48, !PT ;  /* 0x000000301f057248 */ /* 0x040fe20007fe0100 */
[C---:B------:R-:W-:Y:S02]  /*1df0*/  VIADD R52, R30.reuse, 0x18 ;  /* 0x000000181e347836 */ /* 0x040fe40000000000 */
[C---:B------:R-:W-:Y:S01]  /*1e00*/  VIADD R70, R31.reuse, 0x8 ;  /* 0x000000081f467836 */ /* 0x040fe20000000000 */
[C---:B------:R-:W-:Y:S01]  /*1e10*/  VIMNMX R7, PT, PT, R31.reuse, R50, !PT ;  /* 0x000000321f077248 */ /* 0x040fe20007fe0100 */
[-C--:B------:R-:W-:Y:S01]  /*1e20*/  IMAD R67, R31, R32.reuse, RZ ;  /* 0x000000201f437224 */ /* 0x080fe200078e02ff */
[----:B------:R-:W-:Y:S01]  /*1e30*/  ISETP.GE.AND P5, PT, R5, R32, PT ;  /* 0x000000200500720c */ /* 0x000fe20003fa6270 */
[C---:B------:R-:W-:Y:S01]  /*1e40*/  VIADD R54, R30.reuse, 0x20 ;  /* 0x000000201e367836 */ /* 0x040fe20000000000 */
[----:B------:R-:W-:Y:S01]  /*1e50*/  VIMNMX R4, PT, PT, R31, R52, !PT ;  /* 0x000000341f047248 */ /* 0x000fe20007fe0100 */
[C---:B------:R-:W-:Y:S01]  /*1e60*/  @!P0 IMAD.IADD R5, R30.reuse, 0x1, R67 ;  /* 0x000000011e058824 */ /* 0x040fe200078e0243 */
[----:B------:R-:W-:Y:S01]  /*1e70*/  ISETP.GE.AND P6, PT, R7, R32, PT ;  /* 0x000000200700720c */ /* 0x000fe20003fc6270 */
[C---:B------:R-:W-:Y:S01]  /*1e80*/  VIADD R56, R30.reuse, 0x28 ;  /* 0x000000281e387836 */ /* 0x040fe20000000000 */
[C---:B------:R-:W-:Y:S01]  /*1e90*/  VIMNMX R7, PT, PT, R30.reuse, R70, !PT ;  /* 0x000000461e077248 */ /* 0x040fe20007fe0100 */
[C---:B------:R-:W-:Y:S01]  /*1ea0*/  VIADD R58, R30.reuse, 0x30 ;  /* 0x000000301e3a7836 */ /* 0x040fe20000000000 */
[C---:B------:R-:W-:Y:S01]  /*1eb0*/  IADD3 R6, P2, PT, R30.reuse, R67, RZ ;  /* 0x000000431e067210 */ /* 0x040fe20007f5e0ff */
[----:B------:R-:W-:Y:S01]  /*1ec0*/  VIADD R60, R30, 0x38 ;  /* 0x000000381e3c7836 */ /* 0x000fe20000000000 */
[-C--:B------:R-:W-:Y:S01]  /*1ed0*/  ISETP.GE.AND P3, PT, R4, R32.reuse, PT ;  /* 0x000000200400720c */ /* 0x080fe20003f66270 */
[----:B0-----:R-:W-:Y:S01]  /*1ee0*/  @!P0 IMAD.WIDE R4, R5, 0x4, R2 ;  /* 0x0000000405048825 */ /* 0x001fe200078e0202 */
[----:B------:R-:W-:-:S02]  /*1ef0*/  ISETP.GE.AND P1, PT, R7, R32, PT ;  /* 0x000000200700720c */ /* 0x000fc40003f26270 */
[----:B------:R-:W-:Y:S02]  /*1f00*/  LEA.HI.X.SX32 R3, R67, RZ, 0x1, P2 ;  /* 0x000000ff43037211 */ /* 0x000fe400010f0eff */
[----:B------:R-:W-:Y:S01]  /*1f10*/  VIMNMX R7, PT, PT, R31, R54, !PT ;  /* 0x000000361f077248 */ /* 0x000fe20007fe0100 */
[----:B------:R0:W-:Y:S01]  /*1f20*/  @!P0 STG.E desc[UR6][R4.64], R68 ;  /* 0x0000004404008986 */ /* 0x0001e2000c101906 */
[C---:B-1----:R-:W-:Y:S02]  /*1f30*/  LEA R2, P2, R6.reuse, UR8, 0x2 ;  /* 0x0000000806027c11 */ /* 0x042fe4000f8410ff */
[----:B------:R-:W-:Y:S02]  /*1f40*/  ISETP.GE.AND P4, PT, R7, R32, PT ;  /* 0x000000200700720c */ /* 0x000fe40003f86270 */
[----:B------:R-:W-:Y:S02]  /*1f50*/  LEA.HI.X R3, R6, UR9, R3, 0x2, P2 ;  /* 0x0000000906037c11 */ /* 0x000fe400090f1403 */
[----:B------:R-:W-:-:S02]  /*1f60*/  VIMNMX R7, PT, PT, R31, R56, !PT ;  /* 0x000000381f077248 */ /* 0x000fc40007fe0100 */
[----:B------:R-:W-:Y:S01]  /*1f70*/  VIMNMX R6, PT, PT, R31, R58, !PT ;  /* 0x0000003a1f067248 */ /* 0x000fe20007fe0100 */
[----:B------:R1:W-:Y:S01]  /*1f80*/  @!P3 STG.E desc[UR6][R2.64+0x60], R87 ;  /* 0x000060570200b986 */ /* 0x0003e2000c101906 */
[-C--:B------:R-:W-:Y:S01]  /*1f90*/  ISETP.GE.AND P0, PT, R7, R32.reuse, PT ;  /* 0x000000200700720c */ /* 0x080fe20003f06270 */
[----:B0-----:R-:W-:Y:S01]  /*1fa0*/  IMAD R5, R32, 0x8, R67 ;  /* 0x0000000820057824 */ /* 0x001fe200078e0243 */
[----:B------:R-:W-:Y:S01]  /*1fb0*/  ISETP.GE.AND P2, PT, R6, R32, PT ;  /* 0x000000200600720c */ /* 0x000fe20003f46270 */
[----:B------:R0:W-:Y:S01]  /*1fc0*/  @!P5 STG.E desc[UR6][R2.64+0x20], R91 ;  /* 0x0000205b0200d986 */ /* 0x0001e2000c101906 */
[----:B------:R-:W2:Y:S01]  /*1fd0*/  @!P1 LDC.64 R6, c[0x0][0x380] ;  /* 0x0000e000ff069b82 */ /* 0x000ea20000000a00 */
[C---:B------:R-:W-:Y:S02]  /*1fe0*/  VIMNMX R72, PT, PT, R31.reuse, R60, !PT ;  /* 0x0000003c1f487248 */ /* 0x040fe40007fe0100 */
[----:B------:R-:W-:Y:S01]  /*1ff0*/  VIMNMX R74, PT, PT, R48, R70, !PT ;  /* 0x00000046304a7248 */ /* 0x000fe20007fe0100 */
[----:B------:R-:W-:Y:S01]  /*2000*/  @!P6 STG.E desc[UR6][R2.64+0x40], R93 ;  /* 0x0000405d0200e986 */ /* 0x000fe2000c101906 */
[----:B------:R-:W-:Y:S01]  /*2010*/  ISETP.GE.AND P5, PT, R72, R32, PT ;  /* 0x000000204800720c */ /* 0x000fe20003fa6270 */
[----:B-1----:R-:W-:Y:S01]  /*2020*/  VIADD R87, R31, 0x10 ;  /* 0x000000101f577836 */ /* 0x002fe20000000000 */
[----:B------:R-:W-:-:S02]  /*2030*/  VIMNMX R4, PT, PT, R52, R70, !PT ;  /* 0x0000004634047248 */ /* 0x000fc40007fe0100 */
[----:B------:R1:W-:Y:S01]  /*2040*/  @!P0 STG.E desc[UR6][R2.64+0xa0], R89 ;  /* 0x0000a05902008986 */ /* 0x0003e2000c101906 */
[-C--:B------:R-:W-:Y:S02]  /*2050*/  ISETP.GE.AND P6, PT, R74, R32.reuse, PT ;  /* 0x000000204a00720c */ /* 0x080fe40003fc6270 */
[C---:B0-----:R-:W-:Y:S01]  /*2060*/  VIMNMX R91, PT, PT, R30.reuse, R87, !PT ;  /* 0x000000571e5b7248 */ /* 0x041fe20007fe0100 */
[----:B------:R-:W-:Y:S01]  /*2070*/  @!P2 STG.E desc[UR6][R2.64+0xc0], R66 ;  /* 0x0000c0420200a986 */ /* 0x000fe2000c101906 */
[C---:B------:R-:W-:Y:S02]  /*2080*/  IADD3 R68, P2, PT, R30.reuse, R5, RZ ;  /* 0x000000051e447210 */ /* 0x040fe40007f5e0ff */
[-C--:B------:R-:W-:Y:S01]  /*2090*/  ISETP.GE.AND P0, PT, R91, R32.reuse, PT ;  /* 0x000000205b00720c */ /* 0x080fe20003f06270 */
[----:B------:R-:W-:Y:S01]  /*20a0*/  @!P4 STG.E desc[UR6][R2.64+0x80], R62 ;  /* 0x0000803e0200c986 */ /* 0x000fe2000c101906 */
[----:B------:R-:W-:Y:S01]  /*20b0*/  @!P1 IMAD.IADD R91, R30, 0x1, R5 ;  /* 0x000000011e5b9824 */ /* 0x000fe200078e0205 */
[----:B------:R-:W-:-:S02]  /*20c0*/  ISETP.GE.AND P4, PT, R4, R32, PT ;  /* 0x000000200400720c */ /* 0x000fc40003f86270 */
[----:B------:R-:W-:Y:S01]  /*20d0*/  LEA.HI.X.SX32 R5, R5, RZ, 0x1, P2 ;  /* 0x000000ff05057211 */ /* 0x000fe200010f0eff */
[----:B------:R0:W-:Y:S01]  /*20e0*/  @!P5 STG.E desc[UR6][R2.64+0xe0], R64 ;  /* 0x0000e0400200d986 */ /* 0x0001e2000c101906 */
[----:B------:R-:W-:Y:S01]  /*20f0*/  LEA R4, P2, R68, UR8, 0x2 ;  /* 0x0000000844047c11 */ /* 0x000fe2000f8410ff */
[----:B--2---:R-:W-:Y:S01]  /*2100*/  @!P1 IMAD.WIDE R6, R91, 0x4, R6 ;  /* 0x000000045b069825 */ /* 0x004fe200078e0206 */
[----:B-1----:R-:W-:Y:S02]  /*2110*/  VIMNMX R89, PT, PT, R56, R70, !PT ;  /* 0x0000004638597248 */ /* 0x002fe40007fe0100 */
[----:B------:R-:W-:Y:S02]  /*2120*/  LEA.HI.X R5, R68, UR9, R5, 0x2, P2 ;  /* 0x0000000944057c11 */ /* 0x000fe400090f1405 */
[----:B------:R-:W-:Y:S01]  /*2130*/  ISETP.GE.AND P2, PT, R89, R32, PT ;  /* 0x000000205900720c */ /* 0x000fe20003f46270 */
[----:B------:R1:W-:Y:S01]  /*2140*/  @!P1 STG.E desc[UR6][R6.64], R85 ;  /* 0x0000005506009986 */ /* 0x0003e2000c101906 */
[----:B------:R-:W-:-:S02]  /*2150*/  VIMNMX R93, PT, PT, R54, R70, !PT ;  /* 0x00000046365d7248 */ /* 0x000fc40007fe0100 */
[-C--:B------:R-:W-:Y:S01]  /*2160*/  VIMNMX R89, PT, PT, R60, R70.reuse, !PT ;  /* 0x000000463c597248 */ /* 0x080fe20007fe0100 */
[----:B0-----:R-:W0:Y:S01]  /*2170*/  @!P0 LDC.64 R2, c[0x0][0x380] ;  /* 0x0000e000ff028b82 */ /* 0x001e220000000a00 */
[----:B------:R-:W-:Y:S01]  /*2180*/  VIMNMX R72, PT, PT, R50, R70, !PT ;  /* 0x0000004632487248 */ /* 0x000fe20007fe0100 */
[----:B------:R2:W-:Y:S01]  /*2190*/  @!P6 STG.E desc[UR6][R4.64+0x20], R71 ;  /* 0x000020470400e986 */ /* 0x0005e2000c101906 */
[-C--:B------:R-:W-:Y:S02]  /*21a0*/  ISETP.GE.AND P5, PT, R93, R32.reuse, PT ;  /* 0x000000205d00720c */ /* 0x080fe40003fa6270 */
[----:B------:R-:W-:Y:S01]  /*21b0*/  ISETP.GE.AND P6, PT, R89, R32, PT ;  /* 0x000000205900720c */ /* 0x000fe20003fc6270 */
[----:B------:R-:W-:Y:S01]  /*21c0*/  @!P4 STG.E desc[UR6][R4.64+0x60], R75 ;  /* 0x0000604b0400c986 */ /* 0x000fe2000c101906 */
[----:B------:R-:W-:Y:S01]  /*21d0*/  VIMNMX R91, PT, PT, R58, R70, !PT ;  /* 0x000000463a5b7248 */ /* 0x000fe20007fe0100 */
[----:B-1----:R-:W-:Y:S01]  /*21e0*/  VIADD R85, R31, 0x18 ;  /* 0x000000181f557836 */ /* 0x002fe20000000000 */
[----:B------:R-:W-:Y:S01]  /*21f0*/  VIMNMX R89, PT, PT, R50, R87, !PT ;  /* 0x0000005732597248 */ /* 0x000fe20007fe0100 */
[----:B------:R-:W-:Y:S01]  /*2200*/  @!P2 STG.E desc[UR6][R4.64+0xa0], R79 ;  /* 0x0000a04f0400a986 */ /* 0x000fe2000c101906 */
[----:B------:R-:W-:-:S02]  /*2210*/  ISETP.GE.AND P3, PT, R72, R32, PT ;  /* 0x000000204800720c */ /* 0x000fc40003f66270 */
[-C--:B------:R-:W-:Y:S01]  /*2220*/  ISETP.GE.AND P1, PT, R91, R32.reuse, PT ;  /* 0x000000205b00720c */ /* 0x080fe20003f26270 */
[--C-:B--2---:R-:W-:Y:S01]  /*2230*/  IMAD R71, R32, 0x10, R67.reuse ;  /* 0x0000001020477824 */ /* 0x104fe200078e0243 */
[-C--:B------:R-:W-:Y:S01]  /*2240*/  ISETP.GE.AND P4, PT, R89, R32.reuse, PT ;  /* 0x000000205900720c */ /* 0x080fe20003f86270 */
[----:B------:R-:W-:Y:S01]  /*2250*/  @!P5 STG.E desc[UR6][R4.64+0x80], R77 ;  /* 0x0000804d0400d986 */ /* 0x000fe2000c101906 */
[----:B------:R-:W-:Y:S01]  /*2260*/  VIMNMX R89, PT, PT, R30, R85, !PT ;  /* 0x000000551e597248 */ /* 0x000fe20007fe0100 */
[----:B------:R-:W-:Y:S01]  /*2270*/  IMAD R67, R32, 0x20, R67 ;  /* 0x0000002020437824 */ /* 0x000fe200078e0243 */
[-C--:B------:R-:W-:Y:S01]  /*2280*/  VIMNMX R7, PT, PT, R52, R87.reuse, !PT ;  /* 0x0000005734077248 */ /* 0x080fe20007fe0100 */
[----:B------:R-:W-:Y:S01]  /*2290*/  @!P6 STG.E desc[UR6][R4.64+0xe0], R83 ;  /* 0x0000e0530400e986 */ /* 0x000fe2000c101906 */
[-C--:B------:R-:W-:Y:S02]  /*22a0*/  ISETP.GE.AND P2, PT, R89, R32.reuse, PT ;  /* 0x000000205900720c */ /* 0x080fe40003f46270 */
[----:B------:R-:W-:Y:S01]  /*22b0*/  ISETP.GE.AND P5, PT, R7, R32, PT ;  /* 0x000000200700720c */ /* 0x000fe20003fa6270 */
[----:B------:R1:W-:Y:S01]  /*22c0*/  @!P3 STG.E desc[UR6][R4.64+0x40], R73 ;  /* 0x000040490400b986 */ /* 0x0003e2000c101906 */
[----:B------:R-:W-:Y:S01]  /*22d0*/  @!P0 IMAD.IADD R7, R30, 0x1, R71 ;  /* 0x000000011e078824 */ /* 0x000fe200078e0247 */
[----:B------:R-:W-:-:S02]  /*22e0*/  VIMNMX R91, PT, PT, R48, R87, !PT ;  /* 0x00000057305b7248 */ /* 0x000fc40007fe0100 */
[----:B------:R2:W-:Y:S01]  /*22f0*/  @!P1 STG.E desc[UR6][R4.64+0xc0], R81 ;  /* 0x0000c05104009986 */ /* 0x0005e2000c101906 */
[----:B------:R-:W-:Y:S01]  /*2300*/  IADD3 R62, P1, PT, R30, R71, RZ ;  /* 0x000000471e3e7210 */ /* 0x000fe20007f3e0ff */
[----:B0-----:R-:W-:Y:S01]  /*2310*/  @!P0 IMAD.WIDE R6, R7, 0x4, R2 ;  /* 0x0000000407068825 */ /* 0x001fe200078e0202 */
[-C--:B------:R-:W-:Y:S02]  /*2320*/  ISETP.GE.AND P3, PT, R91, R32.reuse, PT ;  /* 0x000000205b00720c */ /* 0x080fe40003f66270 */
[----:B------:R-:W-:Y:S02]  /*2330*/  LEA.HI.X.SX32 R3, R71, RZ, 0x1, P1 ;  /* 0x000000ff47037211 */ /* 0x000fe400008f0eff */
[----:B------:R-:W-:Y:S01]  /*2340*/  LEA R2, P1, R62, UR8, 0x2 ;  /* 0x000000083e027c11 */ /* 0x000fe2000f8210ff */
[----:B------:R0:W-:Y:S01]  /*2350*/  @!P0 STG.E desc[UR6][R6.64], R69 ;  /* 0x0000004506008986 */ /* 0x0001e2000c101906 */
[-C--:B-1----:R-:W-:Y:S02]  /*2360*/  VIMNMX R73, PT, PT, R54, R87.reuse, !PT ;  /* 0x0000005736497248 */ /* 0x082fe40007fe0100 */
[----:B------:R-:W-:Y:S01]  /*2370*/  VIMNMX R75, PT, PT, R58, R87, !PT ;  /* 0x000000573a4b7248 */ /* 0x000fe20007fe0100 */
[----:B--2---:R-:W1:Y:S01]  /*2380*/  @!P2 LDC.64 R4, c[0x0][0x380] ;  /* 0x0000e000ff04ab82 */ /* 0x004e620000000a00 */
[----:B------:R-:W-:-:S02]  /*2390*/  ISETP.GE.AND P6, PT, R73, R32, PT ;  /* 0x000000204900720c */ /* 0x000fc40003fc6270 */
[----:B------:R-:W-:Y:S02]  /*23a0*/  VIMNMX R73, PT, PT, R56, R87, !PT ;  /* 0x0000005738497248 */ /* 0x000fe40007fe0100 */
[----:B------:R-:W-:Y:S02]  /*23b0*/  LEA.HI.X R3, R62, UR9, R3, 0x2, P1 ;  /* 0x000000093e037c11 */ /* 0x000fe400088f1403 */
[-C--:B------:R-:W-:Y:S01]  /*23c0*/  ISETP.GE.AND P0, PT, R73, R32.reuse, PT ;  /* 0x000000204900720c */ /* 0x080fe20003f06270 */
[----:B0-----:R-:W-:Y:S01]  /*23d0*/  VIADD R69, R31, 0x20 ;  /* 0x000000201f457836 */ /* 0x001fe20000000000 */
[-C--:B------:R-:W-:Y:S01]  /*23e0*/  ISETP.GE.AND P1, PT, R75, R32.reuse, PT ;  /* 0x000000204b00720c */ /* 0x080fe20003f26270 */
[----:B------:R-:W-:Y:S01]  /*23f0*/  @!P4 STG.E desc[UR6][R2.64+0x40], R55 ;  /* 0x000040370200c986 */ /* 0x000fe2000c101906 */
[----:B------:R-:W-:Y:S02]  /*2400*/  VIMNMX R73, PT, PT, R48, R85, !PT ;  /* 0x0000005530497248 */ /* 0x000fe40007fe0100 */
[----:B------:R-:W-:Y:S01]  /*2410*/  VIMNMX R87, PT, PT, R60, R87, !PT ;  /* 0x000000573c577248 */ /* 0x000fe20007fe0100 */
[----:B------:R0:W-:Y:S01]  /*2420*/  @!P3 STG.E desc[UR6][R2.64+0x20], R53 ;  /* 0x000020350200b986 */ /* 0x0001e2000c101906 */
[----:B------:R-:W-:-:S02]  /*2430*/  ISETP.GE.AND P4, PT, R73, R32, PT ;  /* 0x000000204900720c */ /* 0x000fc40003f86270 */
[----:B------:R-:W-:Y:S01]  /*2440*/  VIMNMX R73, PT, PT, R30, R69, !PT ;  /* 0x000000451e497248 */ /* 0x000fe20007fe0100 */
[----:B------:R-:W-:Y:S01]  /*2450*/  @!P6 STG.E desc[UR6][R2.64+0x80], R59 ;  /* 0x0000803b0200e986 */ /* 0x000fe2000c101906 */
[-C--:B------:R-:W-:Y:S02]  /*2460*/  ISETP.GE.AND P3, PT, R87, R32.reuse, PT ;  /* 0x000000205700720c */ /* 0x080fe40003f66270 */
[-C--:B------:R-:W-:Y:S01]  /*2470*/  VIMNMX R7, PT, PT, R52, R85.reuse, !PT ;  /* 0x0000005534077248 */ /* 0x080fe20007fe0100 */
[----:B------:R-:W-:Y:S01]  /*2480*/  @!P0 STG.E desc[UR6][R2.64+0xa0], R61 ;  /* 0x0000a03d02008986 */ /* 0x000fe2000c101906 */
[-C--:B------:R-:W-:Y:S02]  /*2490*/  ISETP.GE.AND P0, PT, R73, R32.reuse, PT ;  /* 0x000000204900720c */ /* 0x080fe40003f06270 */
[----:B------:R-:W-:Y:S01]  /*24a0*/  ISETP.GE.AND P6, PT, R7, R32, PT ;  /* 0x000000200700720c */ /* 0x000fe20003fc6270 */
[----:B0-----:R-:W-:Y:S01]  /*24b0*/  IMAD R53, R32, 0x8, R71 ;  /* 0x0000000820357824 */ /* 0x001fe200078e0247 */
[----:B------:R-:W-:Y:S01]  /*24c0*/  @!P1 STG.E desc[UR6][R2.64+0xc0], R63 ;  /* 0x0000c03f02009986 */ /* 0x000fe2000c101906 */
[----:B------:R-:W-:-:S02]  /*24d0*/  VIMNMX R75, PT, PT, R50, R85, !PT ;  /* 0x00000055324b7248 */ /* 0x000fc40007fe0100 */
[C---:B------:R-:W-:Y:S01]  /*24e0*/  @!P2 IMAD.IADD R7, R30.reuse, 0x1, R53 ;  /* 0x000000011e07a824 */ /* 0x040fe200078e0235 */
[----:B------:R-:W-:Y:S01]  /*24f0*/  IADD3 R55, P1, PT, R30, R53, RZ ;  /* 0x000000351e377210 */ /* 0x000fe20007f3e0ff */
[----:B------:R0:W-:Y:S01]  /*2500*/  @!P5 STG.E desc[UR6][R2.64+0x60], R57 ;  /* 0x000060390200d986 */ /* 0x0001e2000c101906 */
[-C--:B------:R-:W-:Y:S01]  /*2510*/  ISETP.GE.AND P5, PT, R75, R32.reuse, PT ;  /* 0x000000204b00720c */ /* 0x080fe20003fa6270 */
[----:B-1----:R-:W-:Y:S01]  /*2520*/  @!P2 IMAD.WIDE R6, R7, 0x4, R4 ;  /* 0x000000040706a825 */ /* 0x002fe200078e0204 */
[----:B------:R-:W-:Y:S01]  /*2530*/  LEA.HI.X.SX32 R62, R53, RZ, 0x1, P1 ;  /* 0x000000ff353e7211 */ /* 0x000fe200008f0eff */
[----:B------:R1:W-:Y:S01]  /*2540*/  @!P3 STG.E desc[UR6][R2.64+0xe0], R65 ;  /* 0x0000e0410200b986 */ /* 0x0003e2000c101906 */
[----:B------:R-:W-:Y:S02]  /*2550*/  VIMNMX R53, PT, PT, R56, R85, !PT ;  /* 0x0000005538357248 */ /* 0x000fe40007fe0100 */
[----:B------:R-:W-:Y:S01]  /*2560*/  LEA R4, P3, R55, UR8, 0x2 ;  /* 0x0000000837047c11 */ /* 0x000fe2000f8610ff */
[----:B------:R2:W-:Y:S01]  /*2570*/  @!P2 STG.E desc[UR6][R6.64], R51 ;  /* 0x000000330600a986 */ /* 0x0005e2000c101906 */
[----:B------:R-:W-:-:S02]  /*2580*/  ISETP.GE.AND P2, PT, R53, R32, PT ;  /* 0x000000203500720c */ /* 0x000fc40003f46270 */
[----:B------:R-:W-:Y:S02]  /*2590*/  LEA.HI.X R5, R55, UR9, R62, 0x2, P3 ;  /* 0x0000000937057c11 */ /* 0x000fe400098f143e */
[----:B0-----:R-:W-:Y:S02]  /*25a0*/  VIMNMX R57, PT, PT, R54, R85, !PT ;  /* 0x0000005536397248 */ /* 0x001fe40007fe0100 */
[----:B------:R-:W-:Y:S01]  /*25b0*/  VIMNMX R53, PT, PT, R48, R69, !PT ;  /* 0x0000004530357248 */ /* 0x000fe20007fe0100 */
[----:B-1----:R-:W0:Y:S01]  /*25c0*/  @!P0 LDC.64 R2, c[0x0][0x380] ;  /* 0x0000e000ff028b82 */ /* 0x002e220000000a00 */
[-C--:B------:R-:W-:Y:S01]  /*25d0*/  ISETP.GE.AND P1, PT, R57, R32.reuse, PT ;  /* 0x000000203900720c */ /* 0x080fe20003f26270 */
[----:B------:R1:W-:Y:S01]  /*25e0*/  @!P4 STG.E desc[UR6][R4.64+0x20], R9 ;  /* 0x000020090400c986 */ /* 0x0003e2000c101906 */
[-C--:B------:R-:W-:Y:S01]  /*25f0*/  VIMNMX R57, PT, PT, R58, R85.reuse, !PT ;  /* 0x000000553a397248 */ /* 0x080fe20007fe0100 */
[----:B--2---:R-:W-:Y:S01]  /*2600*/  VIADD R51, R31, 0x28 ;  /* 0x000000281f337836 */ /* 0x004fe20000000000 */
[----:B------:R-:W-:Y:S01]  /*2610*/  VIMNMX R85, PT, PT, R60, R85, !PT ;  /* 0x000000553c557248 */ /* 0x000fe20007fe0100 */
[----:B------:R-:W-:Y:S01]  /*2620*/  @!P2 STG.E desc[UR6][R4.64+0xa0], R17 ;  /* 0x0000a0110400a986 */ /* 0x000fe2000c101906 */
[----:B------:R-:W-:-:S02]  /*2630*/  ISETP.GE.AND P3, PT, R57, R32, PT ;  /* 0x000000203900720c */ /* 0x000fc40003f66270 */
[-C--:B------:R-:W-:Y:S01]  /*2640*/  ISETP.GE.AND P4, PT, R85, R32.reuse, PT ;  /* 0x000000205500720c */ /* 0x080fe20003f86270 */
[----:B------:R2:W-:Y:S01]  /*2650*/  @!P5 STG.E desc[UR6][R4.64+0x40], R11 ;  /* 0x0000400b0400d986 */ /* 0x0005e2000c101906 */
[-C--:B------:R-:W-:Y:S02]  /*2660*/  VIMNMX R7, PT, PT, R52, R69.reuse, !PT ;  /* 0x0000004534077248 */ /* 0x080fe40007fe0100 */
[----:B------:R-:W-:Y:S01]  /*2670*/  VIMNMX R55, PT, PT, R50, R69, !PT ;  /* 0x0000004532377248 */ /* 0x000fe20007fe0100 */
[----:B------:R3:W-:Y:S01]  /*2680*/  @!P1 STG.E desc[UR6][R4.64+0x80], R15 ;  /* 0x0000800f04009986 */ /* 0x0007e2000c101906 */
[C---:B-1----:R-:W-:Y:S02]  /*2690*/  VIMNMX R9, PT, PT, R30.reuse, R51, !PT ;  /* 0x000000331e097248 */ /* 0x042fe40007fe0100 */
[-C--:B------:R-:W-:Y:S01]  /*26a0*/  ISETP.GE.AND P1, PT, R7, R32.reuse, PT ;  /* 0x000000200700720c */ /* 0x080fe20003f26270 */
[C---:B------:R-:W-:Y:S01]  /*26b0*/  @!P0 IMAD.IADD R7, R30.reuse, 0x1, R67 ;  /* 0x000000011e078824 */ /* 0x040fe200078e0243 */
[----:B------:R-:W-:Y:S01]  /*26c0*/  ISETP.GE.AND P2, PT, R9, R32, PT ;  /* 0x000000200900720c */ /* 0x000fe20003f46270 */
[----:B------:R-:W-:Y:S01]  /*26d0*/  @!P3 STG.E desc[UR6][R4.64+0xc0], R19 ;  /* 0x0000c0130400b986 */ /* 0x000fe2000c101906 */
[----:B------:R-:W-:-:S02]  /*26e0*/  IADD3 R9, P3, PT, R30, R67, RZ ;  /* 0x000000431e097210 */ /* 0x000fc40007f7e0ff */
[-C--:B--2---:R-:W-:Y:S01]  /*26f0*/  VIMNMX R11, PT, PT, R54, R69.reuse, !PT ;  /* 0x00000045360b7248 */ /* 0x084fe20007fe0100 */
[----:B0-----:R-:W-:Y:S01]  /*2700*/  @!P0 IMAD.WIDE R6, R7, 0x4, R2 ;  /* 0x0000000407068825 */ /* 0x001fe200078e0202 */
[----:B------:R-:W-:Y:S01]  /*2710*/  LEA.HI.X.SX32 R62, R67, RZ, 0x1, P3 ;  /* 0x000000ff433e7211 */ /* 0x000fe200018f0eff */
[----:B------:R0:W-:Y:S01]  /*2720*/  @!P6 STG.E desc[UR6][R4.64+0x60], R13 ;  /* 0x0000600d0400e986 */ /* 0x0001e2000c101906 */
[-C--:B------:R-:W-:Y:S01]  /*2730*/  ISETP.GE.AND P5, PT, R53, R32.reuse, PT ;  /* 0x000000203500720c */ /* 0x080fe20003fa6270 */
[----:B---3--:R-:W-:Y:S01]  /*2740*/  VIADD R15, R31, 0x30 ;  /* 0x000000301f0f7836 */ /* 0x008fe20000000000 */
[-C--:B------:R-:W-:Y:S01]  /*2750*/  ISETP.GE.AND P3, PT, R11, R32.reuse, PT ;  /* 0x000000200b00720c */ /* 0x080fe20003f66270 */
[----:B------:R1:W-:Y:S01]  /*2760*/  @!P4 STG.E desc[UR6][R4.64+0xe0], R21 ;  /* 0x0000e0150400c986 */ /* 0x0003e2000c101906 */
[----:B------:R-:W-:Y:S01]  /*2770*/  VIMNMX R11, PT, PT, R56, R69, !PT ;  /* 0x00000045380b7248 */ /* 0x000fe20007fe0100 */
[----:B------:R-:W-:Y:S01]  /*2780*/  VIADD R31, R31, 0x38 ;  /* 0x000000381f1f7836 */ /* 0x000fe20000000000 */
[----:B------:R-:W-:Y:S01]  /*2790*/  ISETP.GE.AND P6, PT, R55, R32, PT ;  /* 0x000000203700720c */ /* 0x000fe20003fc6270 */
[----:B------:R2:W-:Y:S01]  /*27a0*/  @!P0 STG.E desc[UR6][R6.64], R0 ;  /* 0x0000000006008986 */ /* 0x0005e2000c101906 */
[----:B------:R-:W-:-:S02]  /*27b0*/  LEA R2, P4, R9, UR8, 0x2 ;  /* 0x0000000809027c11 */ /* 0x000fc4000f8810ff */
[-C--:B------:R-:W-:Y:S02]  /*27c0*/  ISETP.GE.AND P0, PT, R11, R32.reuse, PT ;  /* 0x000000200b00720c */ /* 0x080fe40003f06270 */
[-C--:B0-----:R-:W-:Y:S02]  /*27d0*/  VIMNMX R13, PT, PT, R58, R69.reuse, !PT ;  /* 0x000000453a0d7248 */ /* 0x081fe40007fe0100 */
[----:B------:R-:W-:Y:S01]  /*27e0*/  LEA.HI.X R3, R9, UR9, R62, 0x2, P4 ;  /* 0x0000000909037c11 */ /* 0x000fe2000a0f143e */
[----:B-1----:R-:W0:Y:S01]  /*27f0*/  @!P2 LDC.64 R4, c[0x0][0x380] ;  /* 0x0000e000ff04ab82 */ /* 0x002e220000000a00 */
[----:B------:R-:W-:Y:S02]  /*2800*/  ISETP.GE.AND P4, PT, R13, R32, PT ;  /* 0x000000200d00720c */ /* 0x000fe40003f86270 */
[----:B------:R-:W-:Y:S01]  /*2810*/  VIMNMX R69, PT, PT, R60, R69, !PT ;  /* 0x000000453c457248 */ /* 0x000fe20007fe0100 */
[----:B------:R-:W-:Y:S01]  /*2820*/  @!P5 STG.E desc[UR6][R2.64+0x20], R8 ;  /* 0x000020080200d986 */ /* 0x000fe2000c101906 */
[----:B------:R-:W-:-:S02]  /*2830*/  VIMNMX R11, PT, PT, R50, R51, !PT ;  /* 0x00000033320b7248 */ /* 0x000fc40007fe0100 */
[----:B------:R-:W-:Y:S01]  /*2840*/  VIMNMX R9, PT, PT, R48, R51, !PT ;  /* 0x0000003330097248 */ /* 0x000fe20007fe0100 */
[----:B------:R-:W-:Y:S01]  /*2850*/  @!P1 STG.E desc[UR6][R2.64+0x60], R12 ;  /* 0x0000600c02009986 */ /* 0x000fe2000c101906 */
[-C--:B------:R-:W-:Y:S02]  /*2860*/  ISETP.GE.AND P5, PT, R69, R32.reuse, PT ;  /* 0x000000204500720c */ /* 0x080fe40003fa6270 */
[-C--:B------:R-:W-:Y:S01]  /*2870*/  ISETP.GE.AND P1, PT, R11, R32.reuse, PT ;  /* 0x000000200b00720c */ /* 0x080fe20003f26270 */
[----:B------:R-:W-:Y:S01]  /*2880*/  @!P6 STG.E desc[UR6][R2.64+0x40], R10 ;  /* 0x0000400a0200e986 */ /* 0x000fe2000c101906 */
[----:B------:R-:W-:Y:S02]  /*2890*/  VIMNMX R11, PT, PT, R30, R15, !PT ;  /* 0x0000000f1e0b7248 */ /* 0x000fe40007fe0100 */
[-C--:B------:R-:W-:Y:S01]  /*28a0*/  ISETP.GE.AND P6, PT, R9, R32.reuse, PT ;  /* 0x000000200900720c */ /* 0x080fe20003fc6270 */
[----:B------:R-:W-:Y:S01]  /*28b0*/  @!P0 STG.E desc[UR6][R2.64+0xa0], R16 ;  /* 0x0000a01002008986 */ /* 0x000fe2000c101906 */
[-C--:B--2---:R-:W-:Y:S01]  /*28c0*/  VIMNMX R7, PT, PT, R52, R51.reuse, !PT ;  /* 0x0000003334077248 */ /* 0x084fe20007fe0100 */
[----:B------:R-:W-:Y:S01]  /*28d0*/  IMAD R9, R32, 0x8, R67 ;  /* 0x0000000820097824 */ /* 0x000fe200078e0243 */
[-C--:B------:R-:W-:Y:S01]  /*28e0*/  ISETP.GE.AND P0, PT, R11, R32.reuse, PT ;  /* 0x000000200b00720c */ /* 0x080fe20003f06270 */
[----:B------:R-:W-:Y:S01]  /*28f0*/  @!P3 STG.E desc[UR6][R2.64+0x80], R14 ;  /* 0x0000800e0200b986 */ /* 0x000fe2000c101906 */
[-C--:B------:R-:W-:Y:S01]  /*2900*/  ISETP.GE.AND P3, PT, R7, R32.reuse, PT ;  /* 0x000000200700720c */ /* 0x080fe20003f66270 */
[----:B------:R-:W-:Y:S01]  /*2910*/  @!P2 IMAD.IADD R7, R30, 0x1, R9 ;  /* 0x000000011e07a824 */ /* 0x000fe200078e0209 */
[----:B------:R-:W-:Y:S01]  /*2920*/  VIMNMX R11, PT, PT, R54, R51, !PT ;  /* 0x00000033360b7248 */ /* 0x000fe20007fe0100 */
[----:B------:R-:W-:Y:S01]  /*2930*/  @!P4 STG.E desc[UR6][R2.64+0xc0], R18 ;  /* 0x0000c0120200c986 */ /* 0x000fe2000c101906 */
[----:B------:R-:W-:Y:S01]  /*2940*/  IADD3 R0, P4, PT, R30, R9, RZ ;  /* 0x000000091e007210 */ /* 0x000fe20007f9e0ff */
[----:B0-----:R-:W-:Y:S01]  /*2950*/  @!P2 IMAD.WIDE R6, R7, 0x4, R4 ;  /* 0x000000040706a825 */ /* 0x001fe200078e0204 */
[----:B------:R-:W-:Y:S01]  /*2960*/  VIMNMX R13, PT, PT, R58, R51, !PT ;  /* 0x000000333a0d7248 */ /* 0x000fe20007fe0100 */
[----:B------:R0:W-:Y:S01]  /*2970*/  @!P5 STG.E desc[UR6][R2.64+0xe0], R20 ;  /* 0x0000e0140200d986 */ /* 0x0001e2000c101906 */
[----:B------:R-:W-:Y:S01]  /*2980*/  LEA.HI.X.SX32 R9, R9, RZ, 0x1, P4 ;  /* 0x000000ff09097211 */ /* 0x000fe200020f0eff */
[----:B------:R-:W-:Y:S01]  /*2990*/  IMAD R67, R32, 0x10, R67 ;  /* 0x0000001020437824 */ /* 0x000fe200078e0243 */
[----:B------:R-:W-:Y:S01]  /*29a0*/  LEA R4, P5, R0, UR8, 0x2 ;  /* 0x0000000800047c11 */ /* 0x000fe2000f8a10ff */
[----:B------:R1:W-:Y:S01]  /*29b0*/  @!P2 STG.E desc[UR6][R6.64], R22 ;  /* 0x000000160600a986 */ /* 0x0003e2000c101906 */
[----:B------:R-:W-:-:S02]  /*29c0*/  ISETP.GE.AND P4, PT, R11, R32, PT ;  /* 0x000000200b00720c */ /* 0x000fc40003f86270 */
[----:B------:R-:W-:Y:S02]  /*29d0*/  LEA.HI.X R5, R0, UR9, R9, 0x2, P5 ;  /* 0x0000000900057c11 */ /* 0x000fe4000a8f1409 */
[----:B------:R-:W-:Y:S02]  /*29e0*/  VIMNMX R11, PT, PT, R56, R51, !PT ;  /* 0x00000033380b7248 */ /* 0x000fe40007fe0100 */
[----:B------:R-:W-:Y:S01]  /*29f0*/  VIMNMX R9, PT, PT, R48, R15, !PT ;  /* 0x0000000f30097248 */ /* 0x000fe20007fe0100 */
[----:B0-----:R-:W0:Y:S01]  /*2a00*/  @!P0 LDC.64 R2, c[0x0][0x380] ;  /* 0x0000e000ff028b82 */ /* 0x001e220000000a00 */
[-C--:B------:R-:W-:Y:S01]  /*2a10*/  ISETP.GE.AND P5, PT, R11, R32.reuse, PT ;  /* 0x000000200b00720c */ /* 0x080fe20003fa6270 */
[----:B------:R-:W-:Y:S01]  /*2a20*/  @!P1 STG.E desc[UR6][R4.64+0x40], R24 ;  /* 0x0000401804009986 */ /* 0x000fe2000c101906 */
[----:B------:R-:W-:Y:S02]  /*2a30*/  VIMNMX R51, PT, PT, R60, R51, !PT ;  /* 0x000000333c337248 */ /* 0x000fe40007fe0100 */
[-C--:B------:R-:W-:Y:S01]  /*2a40*/  ISETP.GE.AND P1, PT, R9, R32.reuse, PT ;  /* 0x000000200900720c */ /* 0x080fe20003f26270 */
[----:B------:R-:W-:Y:S01]  /*2a50*/  @!P6 STG.E desc[UR6][R4.64+0x20], R23 ;  /* 0x000020170400e986 */ /* 0x000fe2000c101906 */
[----:B------:R-:W-:-:S02]  /*2a60*/  ISETP.GE.AND P2, PT, R13, R32, PT ;  /* 0x000000200d00720c */ /* 0x000fc40003f46270 */
[----:B------:R-:W-:Y:S01]  /*2a70*/  VIMNMX R9, PT, PT, R30, R31, !PT ;  /* 0x0000001f1e097248 */ /* 0x000fe20007fe0100 */
[----:B------:R-:W-:Y:S01]  /*2a80*/  @!P4 STG.E desc[UR6][R4.64+0x80], R26 ;  /* 0x0000801a0400c986 */ /* 0x000fe2000c101906 */
[-C--:B------:R-:W-:Y:S02]  /*2a90*/  ISETP.GE.AND P6, PT, R51, R32.reuse, PT ;  /* 0x000000203300720c */ /* 0x080fe40003fc6270 */
[-C--:B------:R-:W-:Y:S01]  /*2aa0*/  ISETP.GE.AND P4, PT, R9, R32.reuse, PT ;  /* 0x000000200900720c */ /* 0x080fe20003f86270 */
[----:B------:R-:W-:Y:S01]  /*2ab0*/  @!P5 STG.E desc[UR6][R4.64+0xa0], R27 ;  /* 0x0000a01b0400d986 */ /* 0x000fe2000c101906 */
[-C--:B-1----:R-:W-:Y:S02]  /*2ac0*/  VIMNMX R7, PT, PT, R52, R15.reuse, !PT ;  /* 0x0000000f34077248 */ /* 0x082fe40007fe0100 */
[-C--:B------:R-:W-:Y:S01]  /*2ad0*/  VIMNMX R9, PT, PT, R54, R15.reuse, !PT ;  /* 0x0000000f36097248 */ /* 0x080fe20007fe0100 */
[----:B------:R-:W-:Y:S01]  /*2ae0*/  @!P3 STG.E desc[UR6][R4.64+0x60], R25 ;  /* 0x000060190400b986 */ /* 0x000fe2000c101906 */
[-C--:B------:R-:W-:Y:S01]  /*2af0*/  ISETP.GE.AND P5, PT, R7, R32.reuse, PT ;  /* 0x000000200700720c */ /* 0x080fe20003fa6270 */
[----:B------:R-:W-:Y:S01]  /*2b00*/  @!P0 IMAD.IADD R7, R30, 0x1, R67 ;  /* 0x000000011e078824 */ /* 0x000fe200078e0243 */
[----:B------:R-:W-:Y:S01]  /*2b10*/  VIMNMX R11, PT, PT, R50, R15, !PT ;  /* 0x0000000f320b7248 */ /* 0x000fe20007fe0100 */
[----:B------:R-:W-:Y:S01]  /*2b20*/  @!P2 STG.E desc[UR6][R4.64+0xc0], R28 ;  /* 0x0000c01c0400a986 */ /* 0x000fe2000c101906 */
[----:B------:R-:W-:Y:S01]  /*2b30*/  IADD3 R0, P2, PT, R30, R67, RZ ;  /* 0x000000431e007210 */ /* 0x000fe20007f5e0ff */
[----:B0-----:R-:W-:Y:S01]  /*2b40*/  @!P0 IMAD.WIDE R2, R7, 0x4, R2 ;  /* 0x0000000407028825 */ /* 0x001fe200078e0202 */
[-C--:B------:R-:W-:Y:S01]  /*2b50*/  ISETP.GE.AND P3, PT, R11, R32.reuse, PT ;  /* 0x000000200b00720c */ /* 0x080fe20003f66270 */
[----:B------:R-:W-:Y:S01]  /*2b60*/  @!P6 STG.E desc[UR6][R4.64+0xe0], R29 ;  /* 0x0000e01d0400e986 */ /* 0x000fe2000c101906 */
[----:B------:R-:W-:-:S02]  /*2b70*/  ISETP.GE.AND P6, PT, R9, R32, PT ;  /* 0x000000200900720c */ /* 0x000fc40003fc6270 */
[----:B------:R-:W0:Y:S01]  /*2b80*/  @!P4 LDC.64 R8, c[0x0][0x380] ;  /* 0x0000e000ff08cb82 */ /* 0x000e220000000a00 */
[----:B------:R-:W-:Y:S01]  /*2b90*/  LEA.HI.X.SX32 R7, R67, RZ, 0x1, P2 ;  /* 0x000000ff43077211 */ /* 0x000fe200010f0eff */
[----:B------:R1:W-:Y:S01]  /*2ba0*/  @!P0 STG.E desc[UR6][R2.64], R33 ;  /* 0x0000002102008986 */ /* 0x0003e2000c101906 */
[----:B------:R-:W-:Y:S01]  /*2bb0*/  LEA R6, P2, R0, UR8, 0x2 ;  /* 0x0000000800067c11 */ /* 0x000fe2000f8410ff */
[----:B------:R-:W-:Y:S01]  /*2bc0*/  IMAD R67, R32, 0x8, R67 ;  /* 0x0000000820437824 */ /* 0x000fe200078e0243 */
[-C--:B------:R-:W-:Y:S02]  /*2bd0*/  VIMNMX R11, PT, PT, R56, R15.reuse, !PT ;  /* 0x0000000f380b7248 */ /* 0x080fe40007fe0100 */
[----:B------:R-:W-:Y:S02]  /*2be0*/  LEA.HI.X R7, R0, UR9, R7, 0x2, P2 ;  /* 0x0000000900077c11 */ /* 0x000fe400090f1407 */
[-C--:B------:R-:W-:Y:S02]  /*2bf0*/  VIMNMX R13, PT, PT, R58, R15.reuse, !PT ;  /* 0x0000000f3a0d7248 */ /* 0x080fe40007fe0100 */
[----:B------:R-:W-:Y:S01]  /*2c00*/  VIMNMX R15, PT, PT, R60, R15, !PT ;  /* 0x0000000f3c0f7248 */ /* 0x000fe20007fe0100 */
[----:B------:R2:W-:Y:S01]  /*2c10*/  @!P1 STG.E desc[UR6][R6.64+0x20], R34 ;  /* 0x0000202206009986 */ /* 0x0005e2000c101906 */
[-C--:B------:R-:W-:Y:S01]  /*2c20*/  ISETP.GE.AND P0, PT, R11, R32.reuse, PT ;  /* 0x000000200b00720c */ /* 0x080fe20003f06270 */
[----:B-1----:R-:W-:Y:S01]  /*2c30*/  @!P4 IMAD.IADD R3, R30, 0x1, R67 ;  /* 0x000000011e03c824 */ /* 0x002fe200078e0243 */
[-C--:B------:R-:W-:Y:S01]  /*2c40*/  ISETP.GE.AND P1, PT, R15, R32.reuse, PT ;  /* 0x000000200f00720c */ /* 0x080fe20003f26270 */
[----:B------:R2:W-:Y:S01]  /*2c50*/  @!P3 STG.E desc[UR6][R6.64+0x40], R35 ;  /* 0x000040230600b986 */ /* 0x0005e2000c101906 */
[----:B------:R-:W-:-:S02]  /*2c60*/  ISETP.GE.AND P2, PT, R13, R32, PT ;  /* 0x000000200d00720c */ /* 0x000fc40003f46270 */
[-C--:B------:R-:W-:Y:S01]  /*2c70*/  VIMNMX R5, PT, PT, R48, R31.reuse, !PT ;  /* 0x0000001f30057248 */ /* 0x080fe20007fe0100 */
[----:B------:R2:W-:Y:S01]  /*2c80*/  @!P6 STG.E desc[UR6][R6.64+0x80], R37 ;  /* 0x000080250600e986 */ /* 0x0005e2000c101906 */
[-C--:B------:R-:W-:Y:S02]  /*2c90*/  VIMNMX R11, PT, PT, R50, R31.reuse, !PT ;  /* 0x0000001f320b7248 */ /* 0x080fe40007fe0100 */
[-C--:B------:R-:W-:Y:S01]  /*2ca0*/  ISETP.GE.AND P3, PT, R5, R32.reuse, PT ;  /* 0x000000200500720c */ /* 0x080fe20003f66270 */
[----:B0-----:R-:W-:Y:S01]  /*2cb0*/  @!P4 IMAD.WIDE R2, R3, 0x4, R8 ;  /* 0x000000040302c825 */ /* 0x001fe200078e0208 */
[----:B------:R-:W-:Y:S01]  /*2cc0*/  VIMNMX R5, PT, PT, R52, R31, !PT ;  /* 0x0000001f34057248 */ /* 0x000fe20007fe0100 */
[----:B------:R2:W-:Y:S01]  /*2cd0*/  @!P5 STG.E desc[UR6][R6.64+0x60], R36 ;  /* 0x000060240600d986 */ /* 0x0005e2000c101906 */
[-C--:B------:R-:W-:Y:S02]  /*2ce0*/  ISETP.GE.AND P5, PT, R11, R32.reuse, PT ;  /* 0x000000200b00720c */ /* 0x080fe40003fa6270 */
[----:B------:R-:W-:Y:S01]  /*2cf0*/  ISETP.GE.AND P6, PT, R5, R32, PT ;  /* 0x000000200500720c */ /* 0x000fe20003fc6270 */
[----:B------:R2:W-:Y:S01]  /*2d00*/  @!P1 STG.E desc[UR6][R6.64+0xe0], R40 ;  /* 0x0000e02806009986 */ /* 0x0005e2000c101906 */
[----:B------:R-:W-:-:S02]  /*2d10*/  IADD3 R30, P1, PT, R30, R67, RZ ;  /* 0x000000431e1e7210 */ /* 0x000fc40007f3e0ff */
[-C--:B------:R-:W-:Y:S01]  /*2d20*/  VIMNMX R5, PT, PT, R56, R31.reuse, !PT ;  /* 0x0000001f38057248 */ /* 0x080fe20007fe0100 */
[----:B------:R2:W-:Y:S01]  /*2d30*/  @!P0 STG.E desc[UR6][R6.64+0xa0], R38 ;  /* 0x0000a02606008986 */ /* 0x0005e2000c101906 */
[-C--:B------:R-:W-:Y:S02]  /*2d40*/  VIMNMX R11, PT, PT, R54, R31.reuse, !PT ;  /* 0x0000001f360b7248 */ /* 0x080fe40007fe0100 */
[-C--:B------:R-:W-:Y:S01]  /*2d50*/  VIMNMX R9, PT, PT, R58, R31.reuse, !PT ;  /* 0x0000001f3a097248 */ /* 0x080fe20007fe0100 */
[----:B------:R2:W-:Y:S01]  /*2d60*/  @!P2 STG.E desc[UR6][R6.64+0xc0], R39 ;  /* 0x0000c0270600a986 */ /* 0x0005e2000c101906 */
[----:B------:R-:W-:Y:S02]  /*2d70*/  LEA.HI.X.SX32 R67, R67, RZ, 0x1, P1 ;  /* 0x000000ff43437211 */ /* 0x000fe400008f0eff */
[----:B------:R-:W-:Y:S01]  /*2d80*/  VIMNMX R31, PT, PT, R60, R31, !PT ;  /* 0x0000001f3c1f7248 */ /* 0x000fe20007fe0100 */
[----:B------:R2:W-:Y:S01]  /*2d90*/  @!P4 STG.E desc[UR6][R2.64], R41 ;  /* 0x000000290200c986 */ /* 0x0005e2000c101906 */
[----:B------:R-:W-:-:S02]  /*2da0*/  LEA R4, P4, R30, UR8, 0x2 ;  /* 0x000000081e047c11 */ /* 0x000fc4000f8810ff */
[-C--:B------:R-:W-:Y:S02]  /*2db0*/  ISETP.GE.AND P2, PT, R5, R32.reuse, PT ;  /* 0x000000200500720c */ /* 0x080fe40003f46270 */
[-C--:B------:R-:W-:Y:S02]  /*2dc0*/  ISETP.GE.AND P0, PT, R11, R32.reuse, PT ;  /* 0x000000200b00720c */ /* 0x080fe40003f06270 */
[-C--:B------:R-:W-:Y:S02]  /*2dd0*/  ISETP.GE.AND P1, PT, R9, R32.reuse, PT ;  /* 0x000000200900720c */ /* 0x080fe40003f26270 */
[----:B------:R-:W-:Y:S02]  /*2de0*/  LEA.HI.X R5, R30, UR9, R67, 0x2, P4 ;  /* 0x000000091e057c11 */ /* 0x000fe4000a0f1443 */
[----:B------:R-:W-:-:S03]  /*2df0*/  ISETP.GE.AND P4, PT, R31, R32, PT ;  /* 0x000000201f00720c */ /* 0x000fc60003f86270 */
[----:B------:R2:W-:Y:S04]  /*2e00*/  @!P3 STG.E desc[UR6][R4.64+0x20], R42 ;  /* 0x0000202a0400b986 */ /* 0x0005e8000c101906 */
[----:B------:R2:W-:Y:S04]  /*2e10*/  @!P5 STG.E desc[UR6][R4.64+0x40], R43 ;  /* 0x0000402b0400d986 */ /* 0x0005e8000c101906 */
[----:B------:R2:W-:Y:S04]  /*2e20*/  @!P6 STG.E desc[UR6][R4.64+0x60], R44 ;  /* 0x0000602c0400e986 */ /* 0x0005e8000c101906 */
[----:B------:R2:W-:Y:S04]  /*2e30*/  @!P0 STG.E desc[UR6][R4.64+0x80], R45 ;  /* 0x0000802d04008986 */ /* 0x0005e8000c101906 */
[----:B------:R2:W-:Y:S04]  /*2e40*/  @!P2 STG.E desc[UR6][R4.64+0xa0], R46 ;  /* 0x0000a02e0400a986 */ /* 0x0005e8000c101906 */
[----:B------:R2:W-:Y:S01]  /*2e50*/  @!P1 STG.E desc[UR6][R4.64+0xc0], R47 ;  /* 0x0000c02f04009986 */ /* 0x0005e2000c101906 */
[----:B------:R-:W-:Y:S05]  /*2e60*/  @P4 EXIT ;  /* 0x000000000000494d */ /* 0x000fea0003800000 */
[----:B------:R-:W-:Y:S01]  /*2e70*/  STG.E desc[UR6][R4.64+0xe0], R49 ;  /* 0x0000e03104007986 */ /* 0x000fe2000c101906 */
[----:B------:R-:W-:Y:S05]  /*2e80*/  EXIT ;  /* 0x000000000000794d */ /* 0x000fea0003800000 */
.L_x_3:
[----:B------:R-:W-:-:S00]  /*2e90*/  BRA `(.L_x_3) ;  /* 0xfffffffc00fc7947 */ /* 0x000fc0000383ffff */
[----:B------:R-:W-:-:S00]  /*2ea0*/  NOP ;  /* 0x0000000000007918 */ /* 0x000fc00000000000 */
        /* <DEDUP_REMOVED lines=13> */
.L_x_13:


//--------------------- .text._Z10myppkernelPfPKfiiii --------------------------
	.section	.text._Z10myppkernelPfPKfiiii,"ax",@progbits
	.align	128
        .global         _Z10myppkernelPfPKfiiii
        .type           _Z10myppkernelPfPKfiiii,@function
        .size           _Z10myppkernelPfPKfiiii,(.L_x_14 - _Z10myppkernelPfPKfiiii)
        .other          _Z10myppkernelPfPKfiiii,@"STO_CUDA_ENTRY STV_DEFAULT"
_Z10myppkernelPfPKfiiii:
.text._Z10myppkernelPfPKfiiii:
[----:B------:R-:W-:Y:S08]  /*0000*/  LDC R1, c[0x0][0x37c] ;  /* 0x0000df00ff017b82 */ /* 0x000ff00000000800 */
[----:B------:R-:W0:Y:S02]  /*0010*/  LDC R2, c[0x0][0x39c] ;  /* 0x0000e700ff027b82 */ /* 0x000e240000000800 */
[----:B0-----:R-:W-:-:S13]  /*0020*/  ISETP.GE.AND P0, PT, R2, 0x1, PT ;  /* 0x000000010200780c */ /* 0x001fda0003f06270 */
[----:B------:R-:W-:Y:S05]  /*0030*/  @!P0 EXIT ;  /* 0x000000000000894d */ /* 0x000fea0003800000 */
[----:B------:R-:W0:Y:S01]  /*0040*/  S2UR UR6, SR_CTAID.Y ;  /* 0x00000000000679c3 */ /* 0x000e220000002600 */
[----:B------:R-:W0:Y:S01]  /*0050*/  LDCU UR4, c[0x0][0x394] ;  /* 0x00007280ff0477ac */ /* 0x000e220008000800 */
[----:B------:R-:W1:Y:S01]  /*0060*/  S2R R0, SR_TID.X ;  /* 0x0000000000007919 */ /* 0x000e620000002100 */
[C---:B------:R-:W-:Y:S01]  /*0070*/  ISETP.GE.U32.AND P0, PT, R2.reuse, 0x1c1, PT ;  /* 0x000001c10200780c */ /* 0x040fe20003f06070 */
[----:B------:R-:W-:Y:S01]  /*0080*/  VIADD R2, R2, 0xffffffff ;  /* 0xffffffff02027836 */ /* 0x000fe20000000000 */
[----:B------:R-:W2:Y:S01]  /*0090*/  LDCU.64 UR8, c[0x0][0x358] ;  /* 0x00006b00ff0877ac */ /* 0x000ea20008000a00 */
[----:B------:R-:W-:-:S03]  /*00a0*/  IMAD.MOV.U32 R5, RZ, RZ, RZ ;  /* 0x000000ffff057224 */ /* 0x000fc600078e00ff */
[----:B------:R-:W-:Y:S01]  /*00b0*/  LEA.HI R3, R2, 0x1, RZ, 0x1a ;  /* 0x0000000102037811 */ /* 0x000fe200078fd0ff */
[----:B0-----:R-:W-:-:S06]  /*00c0*/  UIMAD UR5, UR6, UR4, URZ ;  /* 0x00000004060572a4 */ /* 0x001fcc000f8e02ff */
[----:B--2---:R-:W-:Y:S06]  /*00d0*/  @!P0 BRA `(.L_x_4) ;  /* 0x0000000400688947 */ /* 0x004fec0003800000 */
[----:B------:R-:W0:Y:S01]  /*00e0*/  LDC R4, c[0x0][0x390] ;  /* 0x0000e400ff047b82 */ /* 0x000e220000000800 */
[C---:B-1----:R-:W-:Y:S01]  /*00f0*/  IADD3 R9, PT, PT, R0.reuse, 0x40, RZ ;  /* 0x0000004000097810 */ /* 0x042fe20007ffe0ff */
[C---:B------:R-:W-:Y:S01]  /*0100*/  VIADD R11, R0.reuse, 0x80 ;  /* 0x00000080000b7836 */ /* 0x040fe20000000000 */
[C---:B------:R-:W-:Y:S01]  /*0110*/  IADD3 R27, PT, PT, R0.reuse, 0x100, RZ ;  /* 0x00000100001b7810 */ /* 0x040fe20007ffe0ff */
[C---:B------:R-:W-:Y:S01]  /*0120*/  VIADD R13, R0.reuse, 0xc0 ;  /* 0x000000c0000d7836 */ /* 0x040fe20000000000 */
[C---:B------:R-:W-:Y:S01]  /*0130*/  IADD3 R10, PT, PT, R0.reuse, 0x1c0, RZ ;  /* 0x000001c0000a7810 */ /* 0x040fe20007ffe0ff */
[C---:B------:R-:W-:Y:S01]  /*0140*/  VIADD R29, R0.reuse, 0x140 ;  /* 0x00000140001d7836 */ /* 0x040fe20000000000 */
[----:B------:R-:W-:Y:S01]  /*0150*/  LOP3.LUT R6, R3, 0x7fffff8, RZ, 0xc0, !PT ;  /* 0x07fffff803067812 */ /* 0x000fe200078ec0ff */
[----:B------:R-:W1:Y:S01]  /*0160*/  LDC R12, c[0x0][0x398] ;  /* 0x0000e600ff0c7b82 */ /* 0x000e620000000800 */
[C---:B------:R-:W-:Y:S01]  /*0170*/  VIADD R8, R0.reuse, 0x180 ;  /* 0x0000018000087836 */ /* 0x040fe20000000000 */
[----:B------:R-:W-:Y:S01]  /*0180*/  MOV R5, R0 ;  /* 0x0000000000057202 */ /* 0x000fe20000000f00 */
[----:B------:R-:W-:Y:S01]  /*0190*/  VIADD R7, R0, UR5 ;  /* 0x0000000500077c36 */ /* 0x000fe20008000000 */
[----:B------:R-:W2:Y:S01]  /*01a0*/  LDCU UR4, c[0x0][0x394] ;  /* 0x00007280ff0477ac */ /* 0x000ea20008000800 */
[----:B------:R-:W-:-:S02]  /*01b0*/  IMAD.MOV.U32 R26, RZ, RZ, 0x100 ;  /* 0x00000100ff1a7424 */ /* 0x000fc400078e00ff */
[----:B------:R-:W-:Y:S01]  /*01c0*/  IMAD.MOV R6, RZ, RZ, -R6 ;  /* 0x000000ffff067224 */ /* 0x000fe200078e0a06 */
[----:B------:R-:W3:Y:S01]  /*01d0*/  LDC.64 R14, c[0x0][0x380] ;  /* 0x0000e000ff0e7b82 */ /* 0x000ee20000000a00 */
[----:B0-----:R-:W-:-:S07]  /*01e0*/  ISETP.LE.AND P0, PT, R4, UR6, PT ;  /* 0x0000000604007c0c */ /* 0x001fce000bf03270 */
[----:B------:R-:W0:Y:S01]  /*01f0*/  LDC.64 R16, c[0x0][0x388] ;  /* 0x0000e200ff107b82 */ /* 0x000e220000000a00 */
[----:B-1----:R-:W-:-:S07]  /*0200*/  IMAD R9, R9, R12, UR6 ;  /* 0x0000000609097e24 */ /* 0x002fce000f8e020c */
[----:B------:R-:W1:Y:S01]  /*0210*/  LDC R4, c[0x0][0x398] ;  /* 0x0000e600ff047b82 */ /* 0x000e620000000800 */
[-C--:B------:R-:W-:Y:S02]  /*0220*/  IMAD R11, R11, R12.reuse, UR6 ;  /* 0x000000060b0b7e24 */ /* 0x080fe4000f8e020c */
[-C--:B------:R-:W-:Y:S02]  /*0230*/  IMAD R13, R13, R12.reuse, UR6 ;  /* 0x000000060d0d7e24 */ /* 0x080fe4000f8e020c */
[-C--:B------:R-:W-:Y:S02]  /*0240*/  IMAD R27, R27, R12.reuse, UR6 ;  /* 0x000000061b1b7e24 */ /* 0x080fe4000f8e020c */
[-C--:B------:R-:W-:Y:S02]  /*0250*/  IMAD R29, R29, R12.reuse, UR6 ;  /* 0x000000061d1d7e24 */ /* 0x080fe4000f8e020c */
[-C--:B------:R-:W-:Y:S02]  /*0260*/  IMAD R8, R8, R12.reuse, UR6 ;  /* 0x0000000608087e24 */ /* 0x080fe4000f8e020c */
[----:B------:R-:W-:-:S02]  /*0270*/  IMAD R10, R10, R12, UR6 ;  /* 0x000000060a0a7e24 */ /* 0x000fc4000f8e020c */
[----:B--23--:R-:W-:-:S07]  /*0280*/  IMAD R12, R0, R12, UR6 ;  /* 0x00000006000c7e24 */ /* 0x00cfce000f8e020c */
.L_x_5:
[----:B------:R-:W-:Y:S01]  /*0290*/  ISETP.GE.OR P1, PT, R5, UR4, P0 ;  /* 0x0000000405007c0c */ /* 0x000fe20008726670 */
[----:B--2---:R-:W-:Y:S02]  /*02a0*/  IMAD.MOV.U32 R21, RZ, RZ, RZ ;  /* 0x000000ffff157224 */ /* 0x004fe400078e00ff */
[----:B0-----:R-:W-:-:S10]  /*02b0*/  IMAD.WIDE R18, R7, 0x4, R16 ;  /* 0x0000000407127825 */ /* 0x001fd400078e0210 */
[----:B------:R-:W2:Y:S01]  /*02c0*/  @!P1 LDG.E R21, desc[UR8][R18.64] ;  /* 0x0000000812159981 */ /* 0x000ea2000c1e1900 */
[----:B------:R-:W-:Y:S01]  /*02d0*/  IADD3 R20, PT, PT, R5, 0x40, RZ ;  /* 0x0000004005147810 */ /* 0x000fe20007ffe0ff */
[----:B------:R-:W-:-:S03]  /*02e0*/  IMAD.WIDE R24, R12, 0x4, R14 ;  /* 0x000000040c187825 */ /* 0x000fc600078e020e */
[----:B------:R-:W-:Y:S01]  /*02f0*/  ISETP.GE.OR P1, PT, R20, UR4, P0 ;  /* 0x0000000414007c0c */ /* 0x000fe20008726670 */
[----:B------:R-:W-:Y:S02]  /*0300*/  IMAD.MOV.U32 R28, RZ, RZ, RZ ;  /* 0x000000ffff1c7224 */ /* 0x000fe400078e00ff */
[----:B------:R-:W-:Y:S01]  /*0310*/  VIADD R20, R5, 0x80 ;  /* 0x0000008005147836 */ /* 0x000fe20000000000 */
[----:B--2---:R0:W-:Y:S09]  /*0320*/  STG.E desc[UR8][R24.64], R21 ;  /* 0x0000001518007986 */ /* 0x0041f2000c101908 */
[----:B------:R-:W2:Y:S01]  /*0330*/  @!P1 LDG.E R28, desc[UR8][R18.64+0x100] ;  /* 0x00010008121c9981 */ /* 0x000ea2000c1e1900 */
[----:B------:R-:W-:Y:S01]  /*0340*/  ISETP.GE.OR P1, PT, R20, UR4, P0 ;  /* 0x0000000414007c0c */ /* 0x000fe20008726670 */
[----:B0-----:R-:W-:-:S02]  /*0350*/  HFMA2 R25, -RZ, RZ, 0, 0 ;  /* 0x00000000ff197431 */ /* 0x001fc400000001ff */
[----:B------:R-:W-:-:S04]  /*0360*/  IMAD.WIDE R20, R9, 0x4, R14 ;  /* 0x0000000409147825 */ /* 0x000fc800078e020e */
[----:B------:R-:W-:Y:S01]  /*0370*/  VIADD R22, R5, 0xc0 ;  /* 0x000000c005167836 */ /* 0x000fe20000000000 */
[----:B--2---:R0:W-:Y:S05]  /*0380*/  STG.E desc[UR8][R20.64], R28 ;  /* 0x0000001c14007986 */ /* 0x0041ea000c101908 */
[----:B------:R-:W2:Y:S01]  /*0390*/  @!P1 LDG.E R25, desc[UR8][R18.64+0x200] ;  /* 0x0002000812199981 */ /* 0x000ea2000c1e1900 */
[----:B------:R-:W-:Y:S01]  /*03a0*/  ISETP.GE.OR P1, PT, R22, UR4, P0 ;  /* 0x0000000416007c0c */ /* 0x000fe20008726670 */
[----:B------:R-:W-:Y:S01]  /*03b0*/  IMAD.WIDE R22, R11, 0x4, R14 ;  /* 0x000000040b167825 */ /* 0x000fe200078e020e */
[----:B0-----:R-:W-:-:S03]  /*03c0*/  MOV R28, RZ ;  /* 0x000000ff001c7202 */ /* 0x001fc60000000f00 */
[----:B------:R-:W-:Y:S01]  /*03d0*/  VIADD R24, R5, 0x100 ;  /* 0x0000010005187836 */ /* 0x000fe20000000000 */
[----:B--2---:R0:W-:Y:S07]  /*03e0*/  STG.E desc[UR8][R22.64], R25 ;  /* 0x0000001916007986 */ /* 0x0041ee000c101908 */
        /* <DEDUP_REMOVED lines=21> */
[----:B0-----:R-:W-:-:S04]  /*0540*/  MOV R23, RZ ;  /* 0x000000ff00177202 */ /* 0x001fc80000000f00 */
[----:B--2---:R0:W-:Y:S07]  /*0550*/  STG.E desc[UR8][R24.64], R21 ;  /* 0x0000001518007986 */ /* 0x0041ee000c101908 */
[----:B------:R-:W2:Y:S01]  /*0560*/  @!P1 LDG.E R23, desc[UR8][R18.64+0x700] ;  /* 0x0007000812179981 */ /* 0x000ea2000c1e1900 */
[----:B------:R-:W-:Y:S01]  /*0570*/  IADD3 R6, PT, PT, R6, 0x8, RZ ;  /* 0x0000000806067810 */ /* 0x000fe20007ffe0ff */
[----:B------:R-:W-:Y:S01]  /*0580*/  VIADD R26, R26, 0x200 ;  /* 0x000002001a1a7836 */ /* 0x000fe20000000000 */
[C---:B-1----:R-:W-:Y:S01]  /*0590*/  LEA R11, R4.reuse, R11, 0x9 ;  /* 0x0000000b040b7211 */ /* 0x042fe200078e48ff */
[----:B------:R-:W-:Y:S01]  /*05a0*/  IMAD R9, R4, 0x200, R9 ;  /* 0x0000020004097824 */ /* 0x000fe200078e0209 */
[----:B------:R-:W-:Y:S01]  /*05b0*/  ISETP.NE.AND P1, PT, R6, RZ, PT ;  /* 0x000000ff0600720c */ /* 0x000fe20003f25270 */
[C---:B------:R-:W-:Y:S01]  /*05c0*/  IMAD R13, R4.reuse, 0x200, R13 ;  /* 0x00000200040d7824 */ /* 0x040fe200078e020d */
[----:B------:R-:W-:Y:S01]  /*05d0*/  LEA R27, R4, R27, 0x9 ;  /* 0x0000001b041b7211 */ /* 0x000fe200078e48ff */
[----:B0-----:R-:W-:Y:S01]  /*05e0*/  IMAD.WIDE R20, R10, 0x4, R14 ;  /* 0x000000040a147825 */ /* 0x001fe200078e020e */
[----:B------:R-:W-:-:S02]  /*05f0*/  LEA R8, R4, R8, 0x9 ;  /* 0x0000000804087211 */ /* 0x000fc400078e48ff */
[C---:B------:R-:W-:Y:S01]  /*0600*/  LEA R12, R4.reuse, R12, 0x9 ;  /* 0x0000000c040c7211 */ /* 0x040fe200078e48ff */
[C---:B------:R-:W-:Y:S01]  /*0610*/  IMAD R29, R4.reuse, 0x200, R29 ;  /* 0x00000200041d7824 */ /* 0x040fe200078e021d */
[----:B------:R-:W-:Y:S01]  /*0620*/  IADD3 R5, PT, PT, R5, 0x200, RZ ;  /* 0x0000020005057810 */ /* 0x000fe20007ffe0ff */
[----:B------:R-:W-:Y:S02]  /*0630*/  IMAD R10, R4, 0x200, R10 ;  /* 0x00000200040a7824 */ /* 0x000fe400078e020a */
[----:B------:R-:W-:Y:S01]  /*0640*/  VIADD R7, R7, 0x200 ;  /* 0x0000020007077836 */ /* 0x000fe20000000000 */
[----:B--2---:R2:W-:Y:S01]  /*0650*/  STG.E desc[UR8][R20.64], R23 ;  /* 0x0000001714007986 */ /* 0x0045e2000c101908 */
[----:B------:R-:W-:Y:S05]  /*0660*/  @P1 BRA `(.L_x_5) ;  /* 0xfffffffc00081947 */ /* 0x000fea000383ffff */
[----:B------:R-:W-:-:S07]  /*0670*/  VIADD R5, R26, 0xffffff00 ;  /* 0xffffff001a057836 */ /* 0x000fce0000000000 */
.L_x_4:
[----:B------:R-:W-:-:S13]  /*0680*/  LOP3.LUT P0, R4, R3, 0x7, RZ, 0xc0, !PT ;  /* 0x0000000703047812 */ /* 0x000fda000780c0ff */
[----:B------:R-:W-:Y:S05]  /*0690*/  @!P0 EXIT ;  /* 0x000000000000894d */ /* 0x000fea0003800000 */
[----:B------:R-:W-:-:S13]  /*06a0*/  ISETP.GE.U32.AND P0, PT, R4, 0x4, PT ;  /* 0x000000040400780c */ /* 0x000fda0003f06070 */
[----:B------:R-:W-:Y:S05]  /*06b0*/  @!P0 BRA `(.L_x_6) ;  /* 0x0000000000c48947 */ /* 0x000fea0003800000 */
[----:B------:R-:W0:Y:S01]  /*06c0*/  LDC R16, c[0x0][0x390] ;  /* 0x0000e400ff107b82 */ /* 0x000e220000000800 */
[----:B-1----:R-:W-:Y:S01]  /*06d0*/  IADD3 R4, PT, PT, R5, R0, RZ ;  /* 0x0000000005047210 */ /* 0x002fe20007ffe0ff */
[----:B------:R-:W-:Y:S01]  /*06e0*/  HFMA2 R15, -RZ, RZ, 0, 0 ;  /* 0x00000000ff0f7431 */ /* 0x000fe200000001ff */
[----:B------:R-:W1:Y:S02]  /*06f0*/  LDCU.64 UR10, c[0x0][0x388] ;  /* 0x00007100ff0a77ac */ /* 0x000e640008000a00 */
[----:B------:R-:W-:-:S03]  /*0700*/  ISETP.GE.AND P0, PT, R4, UR4, PT ;  /* 0x0000000404007c0c */ /* 0x000fc6000bf06270 */
[----:B--2---:R-:W2:Y:S01]  /*0710*/  LDC R21, c[0x0][0x398] ;  /* 0x0000e600ff157b82 */ /* 0x004ea20000000800 */
[----:B0-----:R-:W-:-:S13]  /*0720*/  ISETP.LE.OR P0, PT, R16, UR6, P0 ;  /* 0x0000000610007c0c */ /* 0x001fda0008703670 */
[----:B------:R-:W0:Y:S01]  /*0730*/  @!P0 LDC.64 R6, c[0x0][0x388] ;  /* 0x0000e200ff068b82 */ /* 0x000e220000000a00 */
[----:B------:R-:W-:-:S04]  /*0740*/  @!P0 VIADD R9, R4, UR5 ;  /* 0x0000000504098c36 */ /* 0x000fc80008000000 */
[----:B0-----:R-:W-:-:S03]  /*0750*/  @!P0 IMAD.WIDE R6, R9, 0x4, R6 ;  /* 0x0000000409068825 */ /* 0x001fc600078e0206 */
[----:B------:R-:W0:Y:S02]  /*0760*/  LDC.64 R8, c[0x0][0x380] ;  /* 0x0000e000ff087b82 */ /* 0x000e240000000a00 */
[----:B------:R1:W3:Y:S01]  /*0770*/  @!P0 LDG.E R15, desc[UR8][R6.64] ;  /* 0x00000008060f8981 */ /* 0x0002e2000c1e1900 */
[C---:B------:R-:W-:Y:S01]  /*0780*/  VIADD R14, R4.reuse, 0x40 ;  /* 0x00000040040e7836 */ /* 0x040fe20000000000 */
[----:B------:R-:W-:Y:S01]  /*0790*/  USHF.R.S32.HI UR7, URZ, 0x1f, UR5 ;  /* 0x0000001fff077899 */ /* 0x000fe20008011405 */
[----:B------:R-:W-:Y:S01]  /*07a0*/  SHF.R.S32.HI R10, RZ, 0x1f, R5 ;  /* 0x0000001fff0a7819 */ /* 0x000fe20000011405 */
[----:B--2---:R-:W-:Y:S01]  /*07b0*/  IMAD R11, R4, R21, UR6 ;  /* 0x00000006040b7e24 */ /* 0x004fe2000f8e0215 */
[----:B------:R-:W-:Y:S02]  /*07c0*/  IADD3 R12, P1, P2, R5, UR5, R0 ;  /* 0x00000005050c7c10 */ /* 0x000fe4000fa3e000 */
[----:B------:R-:W-:Y:S02]  /*07d0*/  ISETP.GE.AND P0, PT, R14, UR4, PT ;  /* 0x000000040e007c0c */ /* 0x000fe4000bf06270 */
[----:B------:R-:W-:-:S02]  /*07e0*/  IADD3.X R13, PT, PT, R10, UR7, RZ, P1, P2 ;  /* 0x000000070a0d7c10 */ /* 0x000fc40008fe44ff */
[----:B------:R-:W-:Y:S02]  /*07f0*/  ISETP.LE.OR P0, PT, R16, UR6, P0 ;  /* 0x0000000610007c0c */ /* 0x000fe40008703670 */
[C---:B-1----:R-:W-:Y:S02]  /*0800*/  LEA R6, P1, R12.reuse, UR10, 0x2 ;  /* 0x0000000a0c067c11 */ /* 0x042fe4000f8210ff */
[----:B------:R-:W-:Y:S02]  /*0810*/  MOV R17, RZ ;  /* 0x000000ff00117202 */ /* 0x000fe40000000f00 */
[----:B------:R-:W-:Y:S01]  /*0820*/  LEA.HI.X R7, R12, UR11, R13, 0x2, P1 ;  /* 0x0000000b0c077c11 */ /* 0x000fe200088f140d */
[----:B0-----:R-:W-:-:S05]  /*0830*/  IMAD.WIDE R10, R11, 0x4, R8 ;  /* 0x000000040b0a7825 */ /* 0x001fca00078e0208 */
[----:B---3--:R0:W-:Y:S04]  /*0840*/  STG.E desc[UR8][R10.64], R15 ;  /* 0x0000000f0a007986 */ /* 0x0081e8000c101908 */
[----:B------:R-:W2:Y:S01]  /*0850*/  @!P0 LDG.E R17, desc[UR8][R6.64+0x100] ;  /* 0x0001000806118981 */ /* 0x000ea2000c1e1900 */
[----:B------:R-:W-:Y:S02]  /*0860*/  VIADD R18, R4, 0x80 ;  /* 0x0000008004127836 */ /* 0x000fe40000000000 */
[----:B------:R-:W-:Y:S02]  /*0870*/  HFMA2 R19, -RZ, RZ, 0, 0 ;  /* 0x00000000ff137431 */ /* 0x000fe400000001ff */
[----:B------:R-:W-:Y:S01]  /*0880*/  IMAD R13, R14, R21, UR6 ;  /* 0x000000060e0d7e24 */ /* 0x000fe2000f8e0215 */
[----:B------:R-:W-:-:S03]  /*0890*/  ISETP.GE.AND P0, PT, R18, UR4, PT ;  /* 0x0000000412007c0c */ /* 0x000fc6000bf06270 */
[----:B------:R-:W-:Y:S01]  /*08a0*/  IMAD.WIDE R12, R13, 0x4, R8 ;  /* 0x000000040d0c7825 */ /* 0x000fe200078e0208 */
[----:B------:R-:W-:-:S04]  /*08b0*/  ISETP.LE.OR P0, PT, R16, UR6, P0 ;  /* 0x0000000610007c0c */ /* 0x000fc80008703670 */
[----:B--2---:R1:W-:Y:S09]  /*08c0*/  STG.E desc[UR8][R12.64], R17 ;  /* 0x000000110c007986 */ /* 0x0043f2000c101908 */
[----:B------:R-:W2:Y:S01]  /*08d0*/  @!P0 LDG.E R19, desc[UR8][R6.64+0x200] ;  /* 0x0002000806138981 */ /* 0x000ea2000c1e1900 */
[----:B0-----:R-:W-:Y:S01]  /*08e0*/  IMAD R11, R18, R21, UR6 ;  /* 0x00000006120b7e24 */ /* 0x001fe2000f8e0215 */
[----:B------:R-:W-:Y:S01]  /*08f0*/  BSSY.RECONVERGENT B0, `(.L_x_7) ;  /* 0x000000b000007945 */ /* 0x000fe20003800200 */
[----:B------:R-:W-:-:S02]  /*0900*/  VIADD R4, R4, 0xc0 ;  /* 0x000000c004047836 */ /* 0x000fc40000000000 */
[----:B------:R-:W-:-:S03]  /*0910*/  IMAD.WIDE R10, R11, 0x4, R8 ;  /* 0x000000040b0a7825 */ /* 0x000fc600078e0208 */
[C---:B------:R-:W-:Y:S01]  /*0920*/  ISETP.GE.AND P0, PT, R4.reuse, UR4, PT ;  /* 0x0000000404007c0c */ /* 0x040fe2000bf06270 */
[----:B------:R-:W-:-:S03]  /*0930*/  IMAD R15, R4, R21, UR6 ;  /* 0x00000006040f7e24 */ /* 0x000fc6000f8e0215 */
[----:B------:R-:W-:Y:S01]  /*0940*/  ISETP.LE.OR P0, PT, R16, UR6, P0 ;  /* 0x0000000610007c0c */ /* 0x000fe20008703670 */
[----:B------:R-:W-:Y:S01]  /*0950*/  IMAD.WIDE R8, R15, 0x4, R8 ;  /* 0x000000040f087825 */ /* 0x000fe200078e0208 */
[----:B------:R-:W-:Y:S01]  /*0960*/  MOV R15, RZ ;  /* 0x000000ff000f7202 */ /* 0x000fe20000000f00 */
[----:B--2---:R1:W-:Y:S10]  /*0970*/  STG.E desc[UR8][R10.64], R19 ;  /* 0x000000130a007986 */ /* 0x0043f4000c101908 */
[----:B------:R-:W-:Y:S05]  /*0980*/  @P0 BRA `(.L_x_8) ;  /* 0x0000000000040947 */ /* 0x000fea0003800000 */
[----:B------:R0:W5:Y:S02]  /*0990*/  LDG.E R15, desc[UR8][R6.64+0x300] ;  /* 0x00030008060f7981 */ /* 0x000164000c1e1900 */
.L_x_8:
[----:B------:R-:W-:Y:S05]  /*09a0*/  BSYNC.RECONVERGENT B0 ;  /* 0x0000000000007941 */ /* 0x000fea0003800200 */
.L_x_7:
[----:B-----5:R3:W-:Y:S01]  /*09b0*/  STG.E desc[UR8][R8.64], R15 ;  /* 0x0000000f08007986 */ /* 0x0207e2000c101908 */
[----:B------:R-:W-:-:S07]  /*09c0*/  VIADD R5, R5, 0x100 ;  /* 0x0000010005057836 */ /* 0x000fce0000000000 */
.L_x_6:
[----:B------:R-:W-:-:S13]  /*09d0*/  LOP3.LUT P0, R3, R3, 0x3, RZ, 0xc0, !PT ;  /* 0x0000000303037812 */ /* 0x000fda000780c0ff */
[----:B------:R-:W-:Y:S05]  /*09e0*/  @!P0 EXIT ;  /* 0x000000000000894d */ /* 0x000fea0003800000 */
[----:B------:R-:W-:-:S13]  /*09f0*/  ISETP.NE.AND P0, PT, R3, 0x1, PT ;  /* 0x000000010300780c */ /* 0x000fda0003f05270 */
[----:B------:R-:W-:Y:S05]  /*0a00*/  @!P0 BRA `(.L_x_9) ;  /* 0x0000000000848947 */ /* 0x000fea0003800000 */
[----:B-1----:R-:W1:Y:S01]  /*0a10*/  LDC R12, c[0x0][0x390] ;  /* 0x0000e400ff0c7b82 */ /* 0x002e620000000800 */
[----:B------:R-:W-:Y:S01]  /*0a20*/  IADD3 R4, PT, PT, R5, R0, RZ ;  /* 0x0000000005047210 */ /* 0x000fe20007ffe0ff */
[----:B------:R-:W-:-:S03]  /*0a30*/  HFMA2 R3, -RZ, RZ, 0, 0 ;  /* 0x00000000ff037431 */ /* 0x000fc600000001ff */
[----:B------:R-:W-:-:S03]  /*0a40*/  ISETP.GE.AND P0, PT, R4, UR4, PT ;  /* 0x0000000404007c0c */ /* 0x000fc6000bf06270 */
[----:B---3--:R-:W3:Y:S08]  /*0a50*/  LDC R8, c[0x0][0x398] ;  /* 0x0000e600ff087b82 */ /* 0x008ef00000000800 */
[----:B------:R-:W4:Y:S01]  /*0a60*/  LDC.64 R10, c[0x0][0x380] ;  /* 0x0000e000ff0a7b82 */ /* 0x000f220000000a00 */
[----:B-1----:R-:W-:-:S13]  /*0a70*/  ISETP.LE.OR P0, PT, R12, UR6, P0 ;  /* 0x000000060c007c0c */ /* 0x002fda0008703670 */
[----:B0-----:R-:W0:Y:S01]  /*0a80*/  @!P0 LDC.64 R6, c[0x0][0x388] ;  /* 0x0000e200ff068b82 */ /* 0x001e220000000a00 */
[----:B------:R-:W-:-:S04]  /*0a90*/  @!P0 VIADD R9, R4, UR5 ;  /* 0x0000000504098c36 */ /* 0x000fc80008000000 */
[----:B0-----:R-:W-:-:S05]  /*0aa0*/  @!P0 IMAD.WIDE R6, R9, 0x4, R6 ;  /* 0x0000000409068825 */ /* 0x001fca00078e0206 */
[----:B------:R0:W5:Y:S01]  /*0ab0*/  @!P0 LDG.E R3, desc[UR8][R6.64] ;  /* 0x0000000806038981 */ /* 0x000162000c1e1900 */
[C---:B------:R-:W-:Y:S01]  /*0ac0*/  VIADD R13, R4.reuse, 0x40 ;  /* 0x00000040040d7836 */ /* 0x040fe20000000000 */
[----:B------:R-:W-:Y:S01]  /*0ad0*/  BSSY.RECONVERGENT B0, `(.L_x_10) ;  /* 0x0000012000007945 */ /* 0x000fe20003800200 */
[----:B---3--:R-:W-:-:S03]  /*0ae0*/  IMAD R9, R4, R8, UR6 ;  /* 0x0000000604097e24 */ /* 0x008fc6000f8e0208 */
[C---:B------:R-:W-:Y:S01]  /*0af0*/  ISETP.GE.AND P0, PT, R13.reuse, UR4, PT ;  /* 0x000000040d007c0c */ /* 0x040fe2000bf06270 */
[----:B------:R-:W-:Y:S02]  /*0b00*/  IMAD R13, R13, R8, UR6 ;  /* 0x000000060d0d7e24 */ /* 0x000fe4000f8e0208 */
[--C-:B----4-:R-:W-:Y:S01]  /*0b10*/  IMAD.WIDE R8, R9, 0x4, R10.reuse ;  /* 0x0000000409087825 */ /* 0x110fe200078e020a */
[----:B------:R-:W-:Y:S02]  /*0b20*/  ISETP.LE.OR P0, PT, R12, UR6, P0 ;  /* 0x000000060c007c0c */ /* 0x000fe40008703670 */
[----:B0-----:R-:W-:Y:S01]  /*0b30*/  MOV R7, RZ ;  /* 0x000000ff00077202 */ /* 0x001fe20000000f00 */
[----:B------:R-:W-:Y:S01]  /*0b40*/  IMAD.WIDE R10, R13, 0x4, R10 ;  /* 0x000000040d0a7825 */ /* 0x000fe200078e020a */
[----:B-----5:R0:W-:Y:S09]  /*0b50*/  STG.E desc[UR8][R8.64], R3 ;  /* 0x0000000308007986 */ /* 0x0201f2000c101908 */
[----:B------:R-:W-:Y:S05]  /*0b60*/  @P0 BRA `(.L_x_11) ;  /* 0x0000000000200947 */ /* 0x000fea0003800000 */
[----:B------:R-:W1:Y:S01]  /*0b70*/  LDCU.64 UR10, c[0x0][0x388] ;  /* 0x00007100ff0a77ac */ /* 0x000e620008000a00 */
[----:B0-----:R-:W-:Y:S02]  /*0b80*/  SHF.R.S32.HI R3, RZ, 0x1f, R5 ;  /* 0x0000001fff037819 */ /* 0x001fe40000011405 */
[----:B------:R-:W-:Y:S01]  /*0b90*/  IADD3 R4, P0, P1, R5, UR5, R0 ;  /* 0x0000000505047c10 */ /* 0x000fe2000f91e000 */
[----:B------:R-:W-:-:S06]  /*0ba0*/  USHF.R.S32.HI UR7, URZ, 0x1f, UR5 ;  /* 0x0000001fff077899 */ /* 0x000fcc0008011405 */
[----:B------:R-:W-:Y:S02]  /*0bb0*/  IADD3.X R3, PT, PT, R3, UR7, RZ, P0, P1 ;  /* 0x0000000703037c10 */ /* 0x000fe400087e24ff */
[----:B-1----:R-:W-:-:S04]  /*0bc0*/  LEA R6, P0, R4, UR10, 0x2 ;  /* 0x0000000a04067c11 */ /* 0x002fc8000f8010ff */
[----:B------:R-:W-:-:S06]  /*0bd0*/  LEA.HI.X R7, R4, UR11, R3, 0x2, P0 ;  /* 0x0000000b04077c11 */ /* 0x000fcc00080f1403 */
[----:B------:R1:W5:Y:S03]  /*0be0*/  LDG.E R7, desc[UR8][R6.64+0x100] ;  /* 0x0001000806077981 */ /* 0x000366000c1e1900 */
.L_x_11:
[----:B------:R-:W-:Y:S05]  /*0bf0*/  BSYNC.RECONVERGENT B0 ;  /* 0x0000000000007941 */ /* 0x000fea0003800200 */
.L_x_10:
[----:B-----5:R4:W-:Y:S01]  /*0c00*/  STG.E desc[UR8][R10.64], R7 ;  /* 0x000000070a007986 */ /* 0x0209e2000c101908 */
[----:B------:R-:W-:-:S07]  /*0c10*/  VIADD R5, R5, 0x80 ;  /* 0x0000008005057836 */ /* 0x000fce0000000000 */
.L_x_9:
[----:B------:R-:W-:-:S13]  /*0c20*/  LOP3.LUT P0, RZ, R2, 0x40, RZ, 0xc0, !PT ;  /* 0x0000004002ff7812 */ /* 0x000fda000780c0ff */
[----:B------:R-:W-:Y:S05]  /*0c30*/  @P0 EXIT ;  /* 0x000000000000094d */ /* 0x000fea0003800000 */
[----:B------:R-:W5:Y:S01]  /*0c40*/  LDC R2, c[0x0][0x390] ;  /* 0x0000e400ff027b82 */ /* 0x000f620000000800 */
[----:B-1----:R-:W-:Y:S01]  /*0c50*/  IADD3 R0, PT, PT, R5, R0, RZ ;  /* 0x0000000005007210 */ /* 0x002fe20007ffe0ff */
[----:B0---4-:R-:W-:-:S03]  /*0c60*/  HFMA2 R7, -RZ, RZ, 0, 0 ;  /* 0x00000000ff077431 */ /* 0x011fc600000001ff */
[----:B------:R-:W-:-:S03]  /*0c70*/  ISETP.GE.AND P0, PT, R0, UR4, PT ;  /* 0x0000000400007c0c */ /* 0x000fc6000bf06270 */
[----:B---3--:R-:W0:Y:S01]  /*0c80*/  LDC R9, c[0x0][0x398] ;  /* 0x0000e600ff097b82 */ /* 0x008e220000000800 */
[----:B-----5:R-:W-:-:S13]  /*0c90*/  ISETP.LE.OR P0, PT, R2, UR6, P0 ;  /* 0x0000000602007c0c */ /* 0x020fda0008703670 */
[----:B------:R-:W1:Y:S01]  /*0ca0*/  @!P0 LDC.64 R2, c[0x0][0x388] ;  /* 0x0000e200ff028b82 */ /* 0x000e620000000a00 */
[----:B------:R-:W-:-:S04]  /*0cb0*/  @!P0 VIADD R5, R0, UR5 ;  /* 0x0000000500058c36 */ /* 0x000fc80008000000 */
[----:B-1----:R-:W-:-:S03]  /*0cc0*/  @!P0 IMAD.WIDE R2, R5, 0x4, R2 ;  /* 0x0000000405028825 */ /* 0x002fc600078e0202 */
[----:B------:R-:W1:Y:S02]  /*0cd0*/  LDC.64 R4, c[0x0][0x380] ;  /* 0x0000e000ff047b82 */ /* 0x000e640000000a00 */
[----:B------:R-:W3:Y:S01]  /*0ce0*/  @!P0 LDG.E R7, desc[UR8][R2.64] ;  /* 0x0000000802078981 */ /* 0x000ee2000c1e1900 */
[----:B0-----:R-:W-:-:S04]  /*0cf0*/  IMAD R9, R0, R9, UR6 ;  /* 0x0000000600097e24 */ /* 0x001fc8000f8e0209 */
[----:B-1----:R-:W-:-:S05]  /*0d00*/  IMAD.WIDE R4, R9, 0x4, R4 ;  /* 0x0000000409047825 */ /* 0x002fca00078e0204 */
[----:B---3--:R-:W-:Y:S01]  /*0d10*/  STG.E desc[UR8][R4.64], R7 ;  /* 0x0000000704007986 */ /* 0x008fe2000c101908 */
[----:B------:R-:W-:Y:S05]  /*0d20*/  EXIT ;  /* 0x000000000000794d */ /* 0x000fea0003800000 */
.L_x_12:
        /* <DEDUP_REMOVED lines=13> */
.L_x_14:


//--------------------- .nv.shared.reserved.0     --------------------------
	.section	.nv.shared.reserved.0,"aw",@nobits
	.weak		__nv_reservedSMEM_offset_0_alias
	.size		__nv_reservedSMEM_offset_0_alias, 0, 64
	.other		__nv_reservedSMEM_offset_0_alias,@"STO_CUDA_RESERVED_SHARED STV_DEFAULT"
__nv_reservedSMEM_offset_0_alias:
	.zero		0
	.zero		64


//--------------------- .nv.constant0._Z17coefficientKernelPfPKfiii --------------------------
	.section	.nv.constant0._Z17coefficientKernelPfPKfiii,"a",@progbits
	.sectionflags	@""
	.align	4
.nv.constant0._Z17coefficientKernelPfPKfiii:
	.zero		924


//--------------------- .nv.constant0._Z10myppkernelPfPKfiiii --------------------------
	.section	.nv.constant0._Z10myppkernelPfPKfiiii,"a",@progbits
	.sectionflags	@""
	.align	4
.nv.constant0._Z10myppkernelPfPKfiiii:
	.zero		928


//--------------------- SYMBOLS --------------------------

	.type		.nv.reservedSmem.offset0,@object
	.size		.nv.reservedSmem.offset0,0x4
